	.target	sm_100a

	.elftype	@"ET_EXEC"


//--------------------- .note.nv.tkinfo           --------------------------
	.section	.note.nv.tkinfo,"",@"SHT_NOTE"
	.sectionflags	@"SHF_NOTE_NV_TKINFO"
	.tkinfo
        /*0018*/ 	.word	0x00000002
        /*0030*/ 	.string	""
        /*0030*/ 	.string	"ptxas"
        /*0030*/ 	.string	"Cuda compilation tools, release 13.0, V13.0.88"
        /*0030*/ 	.string	"Build cuda_13.0.r13.0/compiler.36424714_0"
        /*0030*/ 	.string	"-arch sm_100a -m 64 "



//--------------------- .note.nv.cuinfo           --------------------------
	.section	.note.nv.cuinfo,"",@"SHT_NOTE"
	.sectionflags	@"SHF_NOTE_NV_CUINFO"
        /*0018*/ 	.short	0x0002
        /*001a*/ 	.short	0x0064
        /*001c*/ 	.short	0x0082
	.zero		2


//--------------------- .nv.info                  --------------------------
	.section	.nv.info,"",@"SHT_CUDA_INFO"
	.align	4


	//----- nvinfo : EIATTR_REGCOUNT
	.align		4
        /*0000*/ 	.byte	0x04, 0x2f
        /*0002*/ 	.short	(.L_19 - .L_18)
	.align		4
.L_18:
        /*0004*/ 	.word	index@(_ZN7cutlass13device_kernelINS_4gemm6kernel13GemmUniversalIN4cute5tupleIJiiiiEEENS1_10collective13CollectiveMmaINS1_35MainloopSm100TmaUmmaWarpSpecializedILi12ELi2ELi4ENS5_IJNS4_1CILi1EEENSA_ILi4EEESB_EEEEENS5_IJNSA_ILi128EEESF_NSA_ILi64EEEEEENS_12float_e5m2_tENS5_IJlSB_lEEESI_SJ_NS4_8TiledMMAINS4_8MMA_AtomIJNS4_10MMA_TraitsINS4_19SM100_MMA_F8F6F4_SSEJSI_SI_fSF_SF_NS4_17integral_constantINS4_4UMMA5MajorELSQ_0EEESR_NSO_INSP_7ScaleInELSS_0EEEST_EEEEEENS4_6LayoutINS5_IJSB_SB_SB_EEENS5_IJNSA_ILi0EEESY_SY_EEEEENS5_IJNS4_10UnderscoreES11_S11_EEEEENS4_23SM90_TMA_LOAD_MULTICASTENS4_14ComposedLayoutINS4_7SwizzleILi2ELi4ELi3EEENS4_18smem_ptr_flag_bitsILi8EEENSW_INS5_IJNSA_ILi8EEESG_EEENS5_IJSG_SB_EEEEEEEvNS4_8identityENS4_13SM90_TMA_LOADES1E_vS1F_EENS_8epilogue10collective18CollectiveEpilogueINS1I_23Sm100TmaWarpSpecializedILi2ELi2ELi64ELb0ELb0EEEJSH_NS5_IJNSW_ISF_SB_EENSW_ISG_SB_EEEEESI_SJ_SI_SJ_NS1I_6fusion15FusionCallbacksIS1M_NS1Q_17LinearCombinationISI_fSI_fLNS_15FloatRoundStyleE2EEESH_S1P_JEEENS4_5SM1004TMEM4LOAD26SM100_TMEM_LOAD_32dp32b64xES1G_S1E_NS4_39AutoVectorizingCopyWithAssumedAlignmentILi128EEENS4_14SM90_TMA_STOREES1E_S21_S21_EEEvvEEEEvNT_6ParamsE)
        /*0008*/ 	.word	0x000000cf


	//----- nvinfo : EIATTR_FRAME_SIZE
	.align		4
.L_19:
        /*000c*/ 	.byte	0x04, 0x11
        /*000e*/ 	.short	(.L_21 - .L_20)
	.align		4
.L_20:
        /*0010*/ 	.word	index@($__internal_2_$__cuda_sm10x_tcgen05_guardrail_trap_unallocated_columns_being_dealloced)
        /*0014*/ 	.word	0x00000000


	//----- nvinfo : EIATTR_FRAME_SIZE
	.align		4
.L_21:
        /*0018*/ 	.byte	0x04, 0x11
        /*001a*/ 	.short	(.L_23 - .L_22)
	.align		4
.L_22:
        /*001c*/ 	.word	index@($__internal_1_$__cuda_sm10x_tcgen05_guardrail_trap_phase_invalid_during_alloc)
        /*0020*/ 	.word	0x00000000


	//----- nvinfo : EIATTR_FRAME_SIZE
	.align		4
.L_23:
        /*0024*/ 	.byte	0x04, 0x11
        /*0026*/ 	.short	(.L_25 - .L_24)
	.align		4
.L_24:
        /*0028*/ 	.word	index@($__internal_0_$__cuda_sm10x_tcgen05_guardrail_trap_col_being_dealloced_not_returned_by_alloc)
        /*002c*/ 	.word	0x00000000


	//----- nvinfo : EIATTR_FRAME_SIZE
	.align		4
.L_25:
        /*0030*/ 	.byte	0x04, 0x11
        /*0032*/ 	.short	(.L_27 - .L_26)
	.align		4
.L_26:
        /*0034*/ 	.word	index@(_ZN7cutlass13device_kernelINS_4gemm6kernel13GemmUniversalIN4cute5tupleIJiiiiEEENS1_10collective13CollectiveMmaINS1_35MainloopSm100TmaUmmaWarpSpecializedILi12ELi2ELi4ENS5_IJNS4_1CILi1EEENSA_ILi4EEESB_EEEEENS5_IJNSA_ILi128EEESF_NSA_ILi64EEEEEENS_12float_e5m2_tENS5_IJlSB_lEEESI_SJ_NS4_8TiledMMAINS4_8MMA_AtomIJNS4_10MMA_TraitsINS4_19SM100_MMA_F8F6F4_SSEJSI_SI_fSF_SF_NS4_17integral_constantINS4_4UMMA5MajorELSQ_0EEESR_NSO_INSP_7ScaleInELSS_0EEEST_EEEEEENS4_6LayoutINS5_IJSB_SB_SB_EEENS5_IJNSA_ILi0EEESY_SY_EEEEENS5_IJNS4_10UnderscoreES11_S11_EEEEENS4_23SM90_TMA_LOAD_MULTICASTENS4_14ComposedLayoutINS4_7SwizzleILi2ELi4ELi3EEENS4_18smem_ptr_flag_bitsILi8EEENSW_INS5_IJNSA_ILi8EEESG_EEENS5_IJSG_SB_EEEEEEEvNS4_8identityENS4_13SM90_TMA_LOADES1E_vS1F_EENS_8epilogue10collective18CollectiveEpilogueINS1I_23Sm100TmaWarpSpecializedILi2ELi2ELi64ELb0ELb0EEEJSH_NS5_IJNSW_ISF_SB_EENSW_ISG_SB_EEEEESI_SJ_SI_SJ_NS1I_6fusion15FusionCallbacksIS1M_NS1Q_17LinearCombinationISI_fSI_fLNS_15FloatRoundStyleE2EEESH_S1P_JEEENS4_5SM1004TMEM4LOAD26SM100_TMEM_LOAD_32dp32b64xES1G_S1E_NS4_39AutoVectorizingCopyWithAssumedAlignmentILi128EEENS4_14SM90_TMA_STOREES1E_S21_S21_EEEvvEEEEvNT_6ParamsE)
        /*0038*/ 	.word	0x00000000


	//----- nvinfo : EIATTR_MIN_STACK_SIZE
	.align		4
.L_27:
        /*003c*/ 	.byte	0x04, 0x12
        /*003e*/ 	.short	(.L_29 - .L_28)
	.align		4
.L_28:
        /*0040*/ 	.word	index@(_ZN7cutlass13device_kernelINS_4gemm6kernel13GemmUniversalIN4cute5tupleIJiiiiEEENS1_10collective13CollectiveMmaINS1_35MainloopSm100TmaUmmaWarpSpecializedILi12ELi2ELi4ENS5_IJNS4_1CILi1EEENSA_ILi4EEESB_EEEEENS5_IJNSA_ILi128EEESF_NSA_ILi64EEEEEENS_12float_e5m2_tENS5_IJlSB_lEEESI_SJ_NS4_8TiledMMAINS4_8MMA_AtomIJNS4_10MMA_TraitsINS4_19SM100_MMA_F8F6F4_SSEJSI_SI_fSF_SF_NS4_17integral_constantINS4_4UMMA5MajorELSQ_0EEESR_NSO_INSP_7ScaleInELSS_0EEEST_EEEEEENS4_6LayoutINS5_IJSB_SB_SB_EEENS5_IJNSA_ILi0EEESY_SY_EEEEENS5_IJNS4_10UnderscoreES11_S11_EEEEENS4_23SM90_TMA_LOAD_MULTICASTENS4_14ComposedLayoutINS4_7SwizzleILi2ELi4ELi3EEENS4_18smem_ptr_flag_bitsILi8EEENSW_INS5_IJNSA_ILi8EEESG_EEENS5_IJSG_SB_EEEEEEEvNS4_8identityENS4_13SM90_TMA_LOADES1E_vS1F_EENS_8epilogue10collective18CollectiveEpilogueINS1I_23Sm100TmaWarpSpecializedILi2ELi2ELi64ELb0ELb0EEEJSH_NS5_IJNSW_ISF_SB_EENSW_ISG_SB_EEEEESI_SJ_SI_SJ_NS1I_6fusion15FusionCallbacksIS1M_NS1Q_17LinearCombinationISI_fSI_fLNS_15FloatRoundStyleE2EEESH_S1P_JEEENS4_5SM1004TMEM4LOAD26SM100_TMEM_LOAD_32dp32b64xES1G_S1E_NS4_39AutoVectorizingCopyWithAssumedAlignmentILi128EEENS4_14SM90_TMA_STOREES1E_S21_S21_EEEvvEEEEvNT_6ParamsE)
        /*0044*/ 	.word	0x00000000
.L_29:


//--------------------- .nv.compat                --------------------------
	.section	.nv.compat,"",@"SHT_CUDA_COMPAT_INFO"
	.align	4
        /*0000*/ 	.byte	0x02, 0x09, 0x01, 0x00, 0x02, 0x02, 0x02, 0x00, 0x02, 0x05, 0x05, 0x00, 0x03, 0x07, 0x01, 0x01
        /*0010*/ 	.byte	0x02, 0x03, 0x01, 0x00, 0x02, 0x06, 0x01, 0x00, 0x04, 0x0b, 0x08, 0x00, 0x09, 0x00, 0x00, 0x00
        /*0020*/ 	.byte	0x00, 0x00, 0x00, 0x00


//--------------------- .nv.info._ZN7cutlass13device_kernelINS_4gemm6kernel13GemmUniversalIN4cute5tupleIJiiiiEEENS1_10collective13CollectiveMmaINS1_35MainloopSm100TmaUmmaWarpSpecializedILi12ELi2ELi4ENS5_IJNS4_1CILi1EEENSA_ILi4EEESB_EEEEENS5_IJNSA_ILi128EEESF_NSA_ILi64EEEEEENS_12float_e5m2_tENS5_IJlSB_lEEESI_SJ_NS4_8TiledMMAINS4_8MMA_AtomIJNS4_10MMA_TraitsINS4_19SM100_MMA_F8F6F4_SSEJSI_SI_fSF_SF_NS4_17integral_constantINS4_4UMMA5MajorELSQ_0EEESR_NSO_INSP_7ScaleInELSS_0EEEST_EEEEEENS4_6LayoutINS5_IJSB_SB_SB_EEENS5_IJNSA_ILi0EEESY_SY_EEEEENS5_IJNS4_10UnderscoreES11_S11_EEEEENS4_23SM90_TMA_LOAD_MULTICASTENS4_14ComposedLayoutINS4_7SwizzleILi2ELi4ELi3EEENS4_18smem_ptr_flag_bitsILi8EEENSW_INS5_IJNSA_ILi8EEESG_EEENS5_IJSG_SB_EEEEEEEvNS4_8identityENS4_13SM90_TMA_LOADES1E_vS1F_EENS_8epilogue10collective18CollectiveEpilogueINS1I_23Sm100TmaWarpSpecializedILi2ELi2ELi64ELb0ELb0EEEJSH_NS5_IJNSW_ISF_SB_EENSW_ISG_SB_EEEEESI_SJ_SI_SJ_NS1I_6fusion15FusionCallbacksIS1M_NS1Q_17LinearCombinationISI_fSI_fLNS_15FloatRoundStyleE2EEESH_S1P_JEEENS4_5SM1004TMEM4LOAD26SM100_TMEM_LOAD_32dp32b64xES1G_S1E_NS4_39AutoVectorizingCopyWithAssumedAlignmentILi128EEENS4_14SM90_TMA_STOREES1E_S21_S21_EEEvvEEEEvNT_6ParamsE --------------------------
	.section	.nv.info._ZN7cutlass13device_kernelINS_4gemm6kernel13GemmUniversalIN4cute5tupleIJiiiiEEENS1_10collective13CollectiveMmaINS1_35MainloopSm100TmaUmmaWarpSpecializedILi12ELi2ELi4ENS5_IJNS4_1CILi1EEENSA_ILi4EEESB_EEEEENS5_IJNSA_ILi128EEESF_NSA_ILi64EEEEEENS_12float_e5m2_tENS5_IJlSB_lEEESI_SJ_NS4_8TiledMMAINS4_8MMA_AtomIJNS4_10MMA_TraitsINS4_19SM100_MMA_F8F6F4_SSEJSI_SI_fSF_SF_NS4_17integral_constantINS4_4UMMA5MajorELSQ_0EEESR_NSO_INSP_7ScaleInELSS_0EEEST_EEEEEENS4_6LayoutINS5_IJSB_SB_SB_EEENS5_IJNSA_ILi0EEESY_SY_EEEEENS5_IJNS4_10UnderscoreES11_S11_EEEEENS4_23SM90_TMA_LOAD_MULTICASTENS4_14ComposedLayoutINS4_7SwizzleILi2ELi4ELi3EEENS4_18smem_ptr_flag_bitsILi8EEENSW_INS5_IJNSA_ILi8EEESG_EEENS5_IJSG_SB_EEEEEEEvNS4_8identityENS4_13SM90_TMA_LOADES1E_vS1F_EENS_8epilogue10collective18CollectiveEpilogueINS1I_23Sm100TmaWarpSpecializedILi2ELi2ELi64ELb0ELb0EEEJSH_NS5_IJNSW_ISF_SB_EENSW_ISG_SB_EEEEESI_SJ_SI_SJ_NS1I_6fusion15FusionCallbacksIS1M_NS1Q_17LinearCombinationISI_fSI_fLNS_15FloatRoundStyleE2EEESH_S1P_JEEENS4_5SM1004TMEM4LOAD26SM100_TMEM_LOAD_32dp32b64xES1G_S1E_NS4_39AutoVectorizingCopyWithAssumedAlignmentILi128EEENS4_14SM90_TMA_STOREES1E_S21_S21_EEEvvEEEEvNT_6ParamsE,"",@"SHT_CUDA_INFO"
	.sectionflags	@""
	.align	4


	//----- nvinfo : EIATTR_CUDA_API_VERSION
	.align		4
        /*0000*/ 	.byte	0x04, 0x37
        /*0002*/ 	.short	(.L_31 - .L_30)
.L_30:
        /*0004*/ 	.word	0x00000082


	//----- nvinfo : EIATTR_KPARAM_INFO
	.align		4
.L_31:
        /*0008*/ 	.byte	0x04, 0x17
        /*000a*/ 	.short	(.L_33 - .L_32)
.L_32:
        /*000c*/ 	.word	0x00000000
        /*0010*/ 	.short	0x0000
        /*0012*/ 	.short	0x0000
        /*0014*/ 	.byte	0x00, 0xf0, 0x01, 0x20


	//----- nvinfo : EIATTR_AT_ENTRY_FRAGMENTS
	.align		4
.L_33:
        /*0018*/ 	.byte	0x04, 0x4f
        /*001a*/ 	.short	(.L_35 - .L_34)


	//   ....[0]....
.L_34:
        /*001c*/ 	.word	0x00000006


	//----- nvinfo : EIATTR_RESERVED_SMEM_USED
	.align		4
.L_35:
        /*0020*/ 	.byte	0x01, 0x41
	.zero		2


	//----- nvinfo : EIATTR_SPARSE_MMA_MASK
	.align		4
        /*0024*/ 	.byte	0x03, 0x50
        /*0026*/ 	.short	0x0000


	//----- nvinfo : EIATTR_TCGEN05_1CTA_USED
	.align		4
        /*0028*/ 	.byte	0x01, 0x51
	.zero		2


	//----- nvinfo : EIATTR_MAXREG_COUNT
	.align		4
        /*002c*/ 	.byte	0x03, 0x1b
        /*002e*/ 	.short	0x00ff


	//----- nvinfo : EIATTR_NUM_BARRIERS
	.align		4
        /*0030*/ 	.byte	0x02, 0x4c
        /*0032*/ 	.byte	0x07
	.zero		1


	//----- nvinfo : EIATTR_EXTERNS
	.align		4
        /*0034*/ 	.byte	0x04, 0x0f
        /*0036*/ 	.short	(.L_37 - .L_36)


	//   ....[0]....
	.align		4
.L_36:
        /*0038*/ 	.word	index@(__assertfail)


	//----- nvinfo : EIATTR_MERCURY_ISA_VERSION
	.align		4
.L_37:
        /*003c*/ 	.byte	0x03, 0x5f
        /*003e*/ 	.short	0x0101


	//----- nvinfo : EIATTR_INT_WARP_WIDE_INSTR_OFFSETS
	.align		4
        /*0040*/ 	.byte	0x04, 0x31
        /*0042*/ 	.short	(.L_39 - .L_38)


	//   ....[0]....
.L_38:
        /*0044*/ 	.word	0x00004170


	//   ....[1]....
        /*0048*/ 	.word	0x00004190


	//   ....[2]....
        /*004c*/ 	.word	0x000041c0


	//   ....[3]....
        /*0050*/ 	.word	0x00004ce0


	//   ....[4]....
        /*0054*/ 	.word	0x00004d50


	//   ....[5]....
        /*0058*/ 	.word	0x00004e30


	//   ....[6]....
        /*005c*/ 	.word	0x00004ee0


	//----- nvinfo : EIATTR_COOP_GROUP_MASK_REGIDS
	.align		4
.L_39:
        /*0060*/ 	.byte	0x04, 0x29
        /*0062*/ 	.short	(.L_41 - .L_40)


	//   ....[0]....
.L_40:
        /*0064*/ 	.word	0xffffffff


	//   ....[1]....
        /*0068*/ 	.word	0xffffffff


	//   ....[2]....
        /*006c*/ 	.word	0xffffffff


	//   ....[3]....
        /*0070*/ 	.word	0xffffffff


	//   ....[4]....
        /*0074*/ 	.word	0xffffffff


	//   ....[5]....
        /*0078*/ 	.word	0xffffffff


	//   ....[6]....
        /*007c*/ 	.word	0xffffffff


	//   ....[7]....
        /*0080*/ 	.word	0xffffffff


	//   ....[8]....
        /*0084*/ 	.word	0xffffffff


	//   ....[9]....
        /*0088*/ 	.word	0xffffffff


	//   ....[10]....
        /*008c*/ 	.word	0xffffffff


	//   ....[11]....
        /*0090*/ 	.word	0xffffffff


	//   ....[12]....
        /*0094*/ 	.word	0xffffffff


	//   ....[13]....
        /*0098*/ 	.word	0xffffffff


	//----- nvinfo : EIATTR_COOP_GROUP_INSTR_OFFSETS
	.align		4
.L_41:
        /*009c*/ 	.byte	0x04, 0x28
        /*009e*/ 	.short	(.L_43 - .L_42)


	//   ....[0]....
.L_42:
        /*00a0*/ 	.word	0x00000080


	//   ....[1]....
        /*00a4*/ 	.word	0x000004f0


	//   ....[2]....
        /*00a8*/ 	.word	0x000007d0


	//   ....[3]....
        /*00ac*/ 	.word	0x00000930


	//   ....[4]....
        /*00b0*/ 	.word	0x00000a30


	//   ....[5]....
        /*00b4*/ 	.word	0x00000ba0


	//   ....[6]....
        /*00b8*/ 	.word	0x00000d40


	//   ....[7]....
        /*00bc*/ 	.word	0x00000ef0


	//   ....[8]....
        /*00c0*/ 	.word	0x00002170


	//   ....[9]....
        /*00c4*/ 	.word	0x000034a0


	//   ....[10]....
        /*00c8*/ 	.word	0x000036b0


	//   ....[11]....
        /*00cc*/ 	.word	0x000036e0


	//   ....[12]....
        /*00d0*/ 	.word	0x00004050


	//   ....[13]....
        /*00d4*/ 	.word	0x00004280


	//----- nvinfo : EIATTR_VRC_CTA_INIT_COUNT
	.align		4
.L_43:
        /*00d8*/ 	.byte	0x02, 0x4a
        /*00da*/ 	.byte	0x80
	.zero		1


	//----- nvinfo : EIATTR_SYSCALL_OFFSETS
	.align		4
        /*00dc*/ 	.byte	0x04, 0x46
        /*00de*/ 	.short	(.L_45 - .L_44)


	//   ....[0]....
.L_44:
        /*00e0*/ 	.word	0x00005ae0


	//   ....[1]....
        /*00e4*/ 	.word	0x00005c20


	//   ....[2]....
        /*00e8*/ 	.word	0x000064b0


	//   ....[3]....
        /*00ec*/ 	.word	0x00007ac0


	//----- nvinfo : EIATTR_MBARRIER_INSTR_OFFSETS
	.align		4
.L_45:
        /*00f0*/ 	.byte	0x04, 0x39
        /*00f2*/ 	.short	(.L_47 - .L_46)


	//   ....[0]....
.L_46:
        /*00f4*/ 	.word	0x00000630
        /*00f8*/ 	.word	0x000000ff
        /*00fc*/ 	.word	0x00000000
        /*0100*/ 	.short	0x0100
        /*0102*/ 	.byte	0x04
	.zero		1


	//   ....[1]....
        /*0104*/ 	.word	0x00000640
        /*0108*/ 	.word	0x000000ff
        /*010c*/ 	.word	0x00000060
        /*0110*/ 	.short	0x0100
        /*0112*/ 	.byte	0x04
	.zero		1


	//   ....[2]....
        /*0114*/ 	.word	0x00000650
        /*0118*/ 	.word	0x000000ff
        /*011c*/ 	.word	0x00000008
        /*0120*/ 	.short	0x0100
        /*0122*/ 	.byte	0x04
	.zero		1


	//   ....[3]....
        /*0124*/ 	.word	0x00000660
        /*0128*/ 	.word	0x000000ff
        /*012c*/ 	.word	0x00000068
        /*0130*/ 	.short	0x0100
        /*0132*/ 	.byte	0x04
	.zero		1


	//   ....[4]....
        /*0134*/ 	.word	0x00000670
        /*0138*/ 	.word	0x000000ff
        /*013c*/ 	.word	0x00000010
        /*0140*/ 	.short	0x0100
        /*0142*/ 	.byte	0x04
	.zero		1


	//   ....[5]....
        /*0144*/ 	.word	0x00000680
        /*0148*/ 	.word	0x000000ff
        /*014c*/ 	.word	0x00000070
        /*0150*/ 	.short	0x0100
        /*0152*/ 	.byte	0x04
	.zero		1


	//   ....[6]....
        /*0154*/ 	.word	0x00000690
        /*0158*/ 	.word	0x000000ff
        /*015c*/ 	.word	0x00000018
        /*0160*/ 	.short	0x0100
        /*0162*/ 	.byte	0x04
	.zero		1


	//   ....[7]....
        /*0164*/ 	.word	0x000006a0
        /*0168*/ 	.word	0x000000ff
        /*016c*/ 	.word	0x00000078
        /*0170*/ 	.short	0x0100
        /*0172*/ 	.byte	0x04
	.zero		1


	//   ....[8]....
        /*0174*/ 	.word	0x000006b0
        /*0178*/ 	.word	0x000000ff
        /*017c*/ 	.word	0x00000020
        /*0180*/ 	.short	0x0100
        /*0182*/ 	.byte	0x04
	.zero		1


	//   ....[9]....
        /*0184*/ 	.word	0x000006c0
        /*0188*/ 	.word	0x000000ff
        /*018c*/ 	.word	0x00000080
        /*0190*/ 	.short	0x0100
        /*0192*/ 	.byte	0x04
	.zero		1


	//   ....[10]....
        /*0194*/ 	.word	0x000006d0
        /*0198*/ 	.word	0x000000ff
        /*019c*/ 	.word	0x00000028
        /*01a0*/ 	.short	0x0100
        /*01a2*/ 	.byte	0x04
	.zero		1


	//   ....[11]....
        /*01a4*/ 	.word	0x000006e0
        /*01a8*/ 	.word	0x000000ff
        /*01ac*/ 	.word	0x00000088
        /*01b0*/ 	.short	0x0100
        /*01b2*/ 	.byte	0x04
	.zero		1


	//   ....[12]....
        /*01b4*/ 	.word	0x000006f0
        /*01b8*/ 	.word	0x000000ff
        /*01bc*/ 	.word	0x00000030
        /*01c0*/ 	.short	0x0100
        /*01c2*/ 	.byte	0x04
	.zero		1


	//   ....[13]....
        /*01c4*/ 	.word	0x00000700
        /*01c8*/ 	.word	0x000000ff
        /*01cc*/ 	.word	0x00000090
        /*01d0*/ 	.short	0x0100
        /*01d2*/ 	.byte	0x04
	.zero		1


	//   ....[14]....
        /*01d4*/ 	.word	0x00000710
        /*01d8*/ 	.word	0x000000ff
        /*01dc*/ 	.word	0x00000038
        /*01e0*/ 	.short	0x0100
        /*01e2*/ 	.byte	0x04
	.zero		1


	//   ....[15]....
        /*01e4*/ 	.word	0x00000720
        /*01e8*/ 	.word	0x000000ff
        /*01ec*/ 	.word	0x00000098
        /*01f0*/ 	.short	0x0100
        /*01f2*/ 	.byte	0x04
	.zero		1


	//   ....[16]....
        /*01f4*/ 	.word	0x00000730
        /*01f8*/ 	.word	0x000000ff
        /*01fc*/ 	.word	0x00000040
        /*0200*/ 	.short	0x0100
        /*0202*/ 	.byte	0x04
	.zero		1


	//   ....[17]....
        /*0204*/ 	.word	0x00000740
        /*0208*/ 	.word	0x000000ff
        /*020c*/ 	.word	0x000000a0
        /*0210*/ 	.short	0x0100
        /*0212*/ 	.byte	0x04
	.zero		1


	//   ....[18]....
        /*0214*/ 	.word	0x00000750
        /*0218*/ 	.word	0x000000ff
        /*021c*/ 	.word	0x00000048
        /*0220*/ 	.short	0x0100
        /*0222*/ 	.byte	0x04
	.zero		1


	//   ....[19]....
        /*0224*/ 	.word	0x00000760
        /*0228*/ 	.word	0x000000ff
        /*022c*/ 	.word	0x000000a8
        /*0230*/ 	.short	0x0100
        /*0232*/ 	.byte	0x04
	.zero		1


	//   ....[20]....
        /*0234*/ 	.word	0x00000770
        /*0238*/ 	.word	0x000000ff
        /*023c*/ 	.word	0x00000050
        /*0240*/ 	.short	0x0100
        /*0242*/ 	.byte	0x04
	.zero		1


	//   ....[21]....
        /*0244*/ 	.word	0x00000780
        /*0248*/ 	.word	0x000000ff
        /*024c*/ 	.word	0x000000b0
        /*0250*/ 	.short	0x0100
        /*0252*/ 	.byte	0x04
	.zero		1


	//   ....[22]....
        /*0254*/ 	.word	0x00000790
        /*0258*/ 	.word	0x000000ff
        /*025c*/ 	.word	0x00000058
        /*0260*/ 	.short	0x0100
        /*0262*/ 	.byte	0x04
	.zero		1


	//   ....[23]....
        /*0264*/ 	.word	0x000007a0
        /*0268*/ 	.word	0x000000ff
        /*026c*/ 	.word	0x000000b8
        /*0270*/ 	.short	0x0100
        /*0272*/ 	.byte	0x04
	.zero		1


	//   ....[24]....
        /*0274*/ 	.word	0x000008e0
        /*0278*/ 	.word	0x000000ff
        /*027c*/ 	.word	0x000000c0
        /*0280*/ 	.short	0x0100
        /*0282*/ 	.byte	0x04
	.zero		1


	//   ....[25]....
        /*0284*/ 	.word	0x000008f0
        /*0288*/ 	.word	0x000000ff
        /*028c*/ 	.word	0x000000d0
        /*0290*/ 	.short	0x0100
        /*0292*/ 	.byte	0x04
	.zero		1


	//   ....[26]....
        /*0294*/ 	.word	0x00000900
        /*0298*/ 	.word	0x000000ff
        /*029c*/ 	.word	0x000000c8
        /*02a0*/ 	.short	0x0100
        /*02a2*/ 	.byte	0x04
	.zero		1


	//   ....[27]....
        /*02a4*/ 	.word	0x00000910
        /*02a8*/ 	.word	0x000000ff
        /*02ac*/ 	.word	0x000000d8
        /*02b0*/ 	.short	0x0100
        /*02b2*/ 	.byte	0x04
	.zero		1


	//   ....[28]....
        /*02b4*/ 	.word	0x00000a00
        /*02b8*/ 	.word	0x000000ff
        /*02bc*/ 	.word	0x000000e0
        /*02c0*/ 	.short	0x0100
        /*02c2*/ 	.byte	0x06
	.zero		1


	//   ....[29]....
        /*02c4*/ 	.word	0x00000a10
        /*02c8*/ 	.word	0x000000ff
        /*02cc*/ 	.word	0x000000e8
        /*02d0*/ 	.short	0x0100
        /*02d2*/ 	.byte	0x06
	.zero		1


	//   ....[30]....
        /*02d4*/ 	.word	0x00000b50
        /*02d8*/ 	.word	0x000000ff
        /*02dc*/ 	.word	0x000000f0
        /*02e0*/ 	.short	0x0100
        /*02e2*/ 	.byte	0x06
	.zero		1


	//   ....[31]....
        /*02e4*/ 	.word	0x00000b60
        /*02e8*/ 	.word	0x000000ff
        /*02ec*/ 	.word	0x00000100
        /*02f0*/ 	.short	0x0100
        /*02f2*/ 	.byte	0x06
	.zero		1


	//   ....[32]....
        /*02f4*/ 	.word	0x00000b70
        /*02f8*/ 	.word	0x000000ff
        /*02fc*/ 	.word	0x000000f8
        /*0300*/ 	.short	0x0100
        /*0302*/ 	.byte	0x06
	.zero		1


	//   ....[33]....
        /*0304*/ 	.word	0x00000b80
        /*0308*/ 	.word	0x000000ff
        /*030c*/ 	.word	0x00000108
        /*0310*/ 	.short	0x0100
        /*0312*/ 	.byte	0x06
	.zero		1


	//   ....[34]....
        /*0314*/ 	.word	0x00000cb0
        /*0318*/ 	.word	0x000000ff
        /*031c*/ 	.word	0x00000110
        /*0320*/ 	.short	0x0100
        /*0322*/ 	.byte	0x04
	.zero		1


	//   ....[35]....
        /*0324*/ 	.word	0x00000cc0
        /*0328*/ 	.word	0x000000ff
        /*032c*/ 	.word	0x00000130
        /*0330*/ 	.short	0x0100
        /*0332*/ 	.byte	0x04
	.zero		1


	//   ....[36]....
        /*0334*/ 	.word	0x00000cd0
        /*0338*/ 	.word	0x000000ff
        /*033c*/ 	.word	0x00000118
        /*0340*/ 	.short	0x0100
        /*0342*/ 	.byte	0x04
	.zero		1


	//   ....[37]....
        /*0344*/ 	.word	0x00000ce0
        /*0348*/ 	.word	0x000000ff
        /*034c*/ 	.word	0x00000138
        /*0350*/ 	.short	0x0100
        /*0352*/ 	.byte	0x04
	.zero		1


	//   ....[38]....
        /*0354*/ 	.word	0x00000cf0
        /*0358*/ 	.word	0x000000ff
        /*035c*/ 	.word	0x00000120
        /*0360*/ 	.short	0x0100
        /*0362*/ 	.byte	0x04
	.zero		1


	//   ....[39]....
        /*0364*/ 	.word	0x00000d00
        /*0368*/ 	.word	0x000000ff
        /*036c*/ 	.word	0x00000140
        /*0370*/ 	.short	0x0100
        /*0372*/ 	.byte	0x04
	.zero		1


	//   ....[40]....
        /*0374*/ 	.word	0x00000d10
        /*0378*/ 	.word	0x000000ff
        /*037c*/ 	.word	0x00000128
        /*0380*/ 	.short	0x0100
        /*0382*/ 	.byte	0x04
	.zero		1


	//   ....[41]....
        /*0384*/ 	.word	0x00000d20
        /*0388*/ 	.word	0x000000ff
        /*038c*/ 	.word	0x00000148
        /*0390*/ 	.short	0x0100
        /*0392*/ 	.byte	0x04
	.zero		1


	//   ....[42]....
        /*0394*/ 	.word	0x00000e10
        /*0398*/ 	.word	0x000000ff
        /*039c*/ 	.word	0x00000150
        /*03a0*/ 	.short	0x0100
        /*03a2*/ 	.byte	0x04
	.zero		1


	//   ....[43]....
        /*03a4*/ 	.word	0x00000e20
        /*03a8*/ 	.word	0x000000ff
        /*03ac*/ 	.word	0x00000160
        /*03b0*/ 	.short	0x0100
        /*03b2*/ 	.byte	0x04
	.zero		1


	//   ....[44]....
        /*03b4*/ 	.word	0x00000e30
        /*03b8*/ 	.word	0x000000ff
        /*03bc*/ 	.word	0x00000158
        /*03c0*/ 	.short	0x0100
        /*03c2*/ 	.byte	0x04
	.zero		1


	//   ....[45]....
        /*03c4*/ 	.word	0x00000e40
        /*03c8*/ 	.word	0x000000ff
        /*03cc*/ 	.word	0x00000168
        /*03d0*/ 	.short	0x0100
        /*03d2*/ 	.byte	0x04
	.zero		1


	//   ....[46]....
        /*03d4*/ 	.word	0x000019f0
        /*03d8*/ 	.word	0x00000003
        /*03dc*/ 	.word	0x00000160
        /*03e0*/ 	.short	0x010a
        /*03e2*/ 	.byte	0xff
	.zero		1


	//   ....[47]....
        /*03e4*/ 	.word	0x00001a20
        /*03e8*/ 	.word	0x00000003
        /*03ec*/ 	.word	0x00000150
        /*03f0*/ 	.short	0x0101
        /*03f2*/ 	.byte	0xff
	.zero		1


	//   ....[48]....
        /*03f4*/ 	.word	0x00001af0
        /*03f8*/ 	.word	0x000000ff
        /*03fc*/ 	.word	0x00000060
        /*0400*/ 	.short	0x010a
        /*0402*/ 	.byte	0x04
	.zero		1


	//   ....[49]....
        /*0404*/ 	.word	0x00001b70
        /*0408*/ 	.word	0x000000ff
        /*040c*/ 	.word	0x00000060
        /*0410*/ 	.short	0x010a
        /*0412*/ 	.byte	0x21
	.zero		1


	//   ....[50]....
        /*0414*/ 	.word	0x00001d10
        /*0418*/ 	.word	0x000000ff
        /*041c*/ 	.word	0x00000060
        /*0420*/ 	.short	0x010a
        /*0422*/ 	.byte	0x08
	.zero		1


	//   ....[51]....
        /*0424*/ 	.word	0x00001e20
        /*0428*/ 	.word	0x000000ff
        /*042c*/ 	.word	0x000000e8
        /*0430*/ 	.short	0x0101
        /*0432*/ 	.byte	0x06
	.zero		1


	//   ....[52]....
        /*0434*/ 	.word	0x00001e40
        /*0438*/ 	.word	0x000000ff
        /*043c*/ 	.word	0x00000060
        /*0440*/ 	.short	0x010a
        /*0442*/ 	.byte	0x04
	.zero		1


	//   ....[53]....
        /*0444*/ 	.word	0x00001ec0
        /*0448*/ 	.word	0x000000ff
        /*044c*/ 	.word	0x00000060
        /*0450*/ 	.short	0x010a
        /*0452*/ 	.byte	0x11
	.zero		1


	//   ....[54]....
        /*0454*/ 	.word	0x00002060
        /*0458*/ 	.word	0x000000ff
        /*045c*/ 	.word	0x00000060
        /*0460*/ 	.short	0x010a
        /*0462*/ 	.byte	0x07
	.zero		1


	//   ....[55]....
        /*0464*/ 	.word	0x000021a0
        /*0468*/ 	.word	0x00000003
        /*046c*/ 	.word	0x000000f0
        /*0470*/ 	.short	0x010a
        /*0472*/ 	.byte	0xff
	.zero		1


	//   ....[56]....
        /*0474*/ 	.word	0x000022f0
        /*0478*/ 	.word	0x00000000
        /*047c*/ 	.word	0x00000000
        /*0480*/ 	.short	0x0101
        /*0482*/ 	.byte	0xff
	.zero		1


	//   ....[57]....
        /*0484*/ 	.word	0x000028a0
        /*0488*/ 	.word	0x000000ff
        /*048c*/ 	.word	0x00000000
        /*0490*/ 	.short	0x010a
        /*0492*/ 	.byte	0x04
	.zero		1


	//   ....[58]....
        /*0494*/ 	.word	0x00002930
        /*0498*/ 	.word	0x000000ff
        /*049c*/ 	.word	0x00000000
        /*04a0*/ 	.short	0x010a
        /*04a2*/ 	.byte	0x05
	.zero		1


	//   ....[59]....
        /*04a4*/ 	.word	0x000029c0
        /*04a8*/ 	.word	0x000000ff
        /*04ac*/ 	.word	0x00000000
        /*04b0*/ 	.short	0x010a
        /*04b2*/ 	.byte	0x05
	.zero		1


	//   ....[60]....
        /*04b4*/ 	.word	0x00002a50
        /*04b8*/ 	.word	0x000000ff
        /*04bc*/ 	.word	0x00000000
        /*04c0*/ 	.short	0x010a
        /*04c2*/ 	.byte	0x05
	.zero		1


	//   ....[61]....
        /*04c4*/ 	.word	0x00002ae0
        /*04c8*/ 	.word	0x000000ff
        /*04cc*/ 	.word	0x00000000
        /*04d0*/ 	.short	0x010a
        /*04d2*/ 	.byte	0x05
	.zero		1


	//   ....[62]....
        /*04d4*/ 	.word	0x00002b70
        /*04d8*/ 	.word	0x000000ff
        /*04dc*/ 	.word	0x00000000
        /*04e0*/ 	.short	0x010a
        /*04e2*/ 	.byte	0x05
	.zero		1


	//   ....[63]....
        /*04e4*/ 	.word	0x00002c00
        /*04e8*/ 	.word	0x000000ff
        /*04ec*/ 	.word	0x00000000
        /*04f0*/ 	.short	0x010a
        /*04f2*/ 	.byte	0x05
	.zero		1


	//   ....[64]....
        /*04f4*/ 	.word	0x00002c90
        /*04f8*/ 	.word	0x000000ff
        /*04fc*/ 	.word	0x00000000
        /*0500*/ 	.short	0x010a
        /*0502*/ 	.byte	0x05
	.zero		1


	//   ....[65]....
        /*0504*/ 	.word	0x00002d20
        /*0508*/ 	.word	0x000000ff
        /*050c*/ 	.word	0x00000000
        /*0510*/ 	.short	0x010a
        /*0512*/ 	.byte	0x05
	.zero		1


	//   ....[66]....
        /*0514*/ 	.word	0x00002db0
        /*0518*/ 	.word	0x000000ff
        /*051c*/ 	.word	0x00000000
        /*0520*/ 	.short	0x010a
        /*0522*/ 	.byte	0x05
	.zero		1


	//   ....[67]....
        /*0524*/ 	.word	0x00002e40
        /*0528*/ 	.word	0x000000ff
        /*052c*/ 	.word	0x00000000
        /*0530*/ 	.short	0x010a
        /*0532*/ 	.byte	0x05
	.zero		1


	//   ....[68]....
        /*0534*/ 	.word	0x00002ee0
        /*0538*/ 	.word	0x00000000
        /*053c*/ 	.word	0x00000000
        /*0540*/ 	.short	0x010a
        /*0542*/ 	.byte	0xff
	.zero		1


	//   ....[69]....
        /*0544*/ 	.word	0x00003000
        /*0548*/ 	.word	0x00000002
        /*054c*/ 	.word	0x00000150
        /*0550*/ 	.short	0x010a
        /*0552*/ 	.byte	0xff
	.zero		1


	//   ....[70]....
        /*0554*/ 	.word	0x00003060
        /*0558*/ 	.word	0x00000004
        /*055c*/ 	.word	0x00000000
        /*0560*/ 	.short	0x0101
        /*0562*/ 	.byte	0xff
	.zero		1


	//   ....[71]....
        /*0564*/ 	.word	0x00003080
        /*0568*/ 	.word	0x000000ff
        /*056c*/ 	.word	0x00000100
        /*0570*/ 	.short	0x010a
        /*0572*/ 	.byte	0x04
	.zero		1


	//   ....[72]....
        /*0574*/ 	.word	0x000031a0
        /*0578*/ 	.word	0x00000002
        /*057c*/ 	.word	0x000000f0
        /*0580*/ 	.short	0x010a
        /*0582*/ 	.byte	0xff
	.zero		1


	//   ....[73]....
        /*0584*/ 	.word	0x000032b0
        /*0588*/ 	.word	0x00000002
        /*058c*/ 	.word	0x00000000
        /*0590*/ 	.short	0x0101
        /*0592*/ 	.byte	0xff
	.zero		1


	//   ....[74]....
        /*0594*/ 	.word	0x00003340
        /*0598*/ 	.word	0x000000ff
        /*059c*/ 	.word	0x00000100
        /*05a0*/ 	.short	0x0106
        /*05a2*/ 	.byte	0x04
	.zero		1


	//   ....[75]....
        /*05a4*/ 	.word	0x00003360
        /*05a8*/ 	.word	0x000000ff
        /*05ac*/ 	.word	0x00000100
        /*05b0*/ 	.short	0x010a
        /*05b2*/ 	.byte	0x04
	.zero		1


	//   ....[76]....
        /*05b4*/ 	.word	0x000033f0
        /*05b8*/ 	.word	0x000000ff
        /*05bc*/ 	.word	0x00000100
        /*05c0*/ 	.short	0x0106
        /*05c2*/ 	.byte	0x07
	.zero		1


	//   ....[77]....
        /*05c4*/ 	.word	0x00003430
        /*05c8*/ 	.word	0x00000000
        /*05cc*/ 	.word	0x00000100
        /*05d0*/ 	.short	0x010a
        /*05d2*/ 	.byte	0xff
	.zero		1


	//   ....[78]....
        /*05d4*/ 	.word	0x00003940
        /*05d8*/ 	.word	0x00000000
        /*05dc*/ 	.word	0x000000f0
        /*05e0*/ 	.short	0x010a
        /*05e2*/ 	.byte	0xff
	.zero		1


	//   ....[79]....
        /*05e4*/ 	.word	0x00003a50
        /*05e8*/ 	.word	0x00000003
        /*05ec*/ 	.word	0x00000000
        /*05f0*/ 	.short	0x0101
        /*05f2*/ 	.byte	0xff
	.zero		1


	//   ....[80]....
        /*05f4*/ 	.word	0x00003a60
        /*05f8*/ 	.word	0x000000ff
        /*05fc*/ 	.word	0x00000000
        /*0600*/ 	.short	0x010a
        /*0602*/ 	.byte	0x04
	.zero		1


	//   ....[81]....
        /*0604*/ 	.word	0x00003a80
        /*0608*/ 	.word	0x000000ff
        /*060c*/ 	.word	0x00000130
        /*0610*/ 	.short	0x010a
        /*0612*/ 	.byte	0x16
	.zero		1


	//   ....[82]....
        /*0614*/ 	.word	0x00003b50
        /*0618*/ 	.word	0x000000ff
        /*061c*/ 	.word	0x00000000
        /*0620*/ 	.short	0x010a
        /*0622*/ 	.byte	0x05
	.zero		1


	//   ....[83]....
        /*0624*/ 	.word	0x00003c90
        /*0628*/ 	.word	0x000000ff
        /*062c*/ 	.word	0x00000000
        /*0630*/ 	.short	0x010a
        /*0632*/ 	.byte	0x04
	.zero		1


	//   ....[84]....
        /*0634*/ 	.word	0x00003e80
        /*0638*/ 	.word	0x000000ff
        /*063c*/ 	.word	0x00000000
        /*0640*/ 	.short	0x010a
        /*0642*/ 	.byte	0x04
	.zero		1


	//   ....[85]....
        /*0644*/ 	.word	0x00003f10
        /*0648*/ 	.word	0x000000ff
        /*064c*/ 	.word	0x00000000
        /*0650*/ 	.short	0x010a
        /*0652*/ 	.byte	0x05
	.zero		1


	//   ....[86]....
        /*0654*/ 	.word	0x00003fa0
        /*0658*/ 	.word	0x000000ff
        /*065c*/ 	.word	0x00000000
        /*0660*/ 	.short	0x010a
        /*0662*/ 	.byte	0x05
	.zero		1


	//   ....[87]....
        /*0664*/ 	.word	0x00004030
        /*0668*/ 	.word	0x000000ff
        /*066c*/ 	.word	0x00000000
        /*0670*/ 	.short	0x010a
        /*0672*/ 	.byte	0x04
	.zero		1


	//   ....[88]....
        /*0674*/ 	.word	0x000044e0
        /*0678*/ 	.word	0x0000000c
        /*067c*/ 	.word	0x000000f0
        /*0680*/ 	.short	0x010a
        /*0682*/ 	.byte	0xff
	.zero		1


	//   ....[89]....
        /*0684*/ 	.word	0x00004650
        /*0688*/ 	.word	0x00000000
        /*068c*/ 	.word	0x00000000
        /*0690*/ 	.short	0x0101
        /*0692*/ 	.byte	0xff
	.zero		1


	//   ....[90]....
        /*0694*/ 	.word	0x00004ae0
        /*0698*/ 	.word	0x000000ff
        /*069c*/ 	.word	0x000000e8
        /*06a0*/ 	.short	0x010a
        /*06a2*/ 	.byte	0x15
	.zero		1


	//   ....[91]....
        /*06a4*/ 	.word	0x00004c60
        /*06a8*/ 	.word	0x000000ff
        /*06ac*/ 	.word	0x000000d0
        /*06b0*/ 	.short	0x010a
        /*06b2*/ 	.byte	0x15
	.zero		1


	//   ....[92]....
        /*06b4*/ 	.word	0x00004de0
        /*06b8*/ 	.word	0x000000ff
        /*06bc*/ 	.word	0x000000c0
        /*06c0*/ 	.short	0x010b
        /*06c2*/ 	.byte	0x15
	.zero		1


	//   ....[93]....
        /*06c4*/ 	.word	0x00004df0
        /*06c8*/ 	.word	0x000000ff
        /*06cc*/ 	.word	0x00000000
        /*06d0*/ 	.short	0x0101
        /*06d2*/ 	.byte	0x06
	.zero		1


	//   ....[94]....
        /*06d4*/ 	.word	0x00004e00
        /*06d8*/ 	.word	0x000000ff
        /*06dc*/ 	.word	0x000000d8
        /*06e0*/ 	.short	0x010a
        /*06e2*/ 	.byte	0x15
	.zero		1


	//   ....[95]....
        /*06e4*/ 	.word	0x00004ff0
        /*06e8*/ 	.word	0x000000ff
        /*06ec*/ 	.word	0x000000c8
        /*06f0*/ 	.short	0x010b
        /*06f2*/ 	.byte	0x15
	.zero		1


	//   ....[96]....
        /*06f4*/ 	.word	0x00005000
        /*06f8*/ 	.word	0x000000ff
        /*06fc*/ 	.word	0x00000000
        /*0700*/ 	.short	0x0101
        /*0702*/ 	.byte	0x21
	.zero		1


	//   ....[97]....
        /*0704*/ 	.word	0x00005030
        /*0708*/ 	.word	0x000000ff
        /*070c*/ 	.word	0x000000d0
        /*0710*/ 	.short	0x010a
        /*0712*/ 	.byte	0x15
	.zero		1


	//   ....[98]....
        /*0714*/ 	.word	0x00005070
        /*0718*/ 	.word	0x00000000
        /*071c*/ 	.word	0x000000d8
        /*0720*/ 	.short	0x010a
        /*0722*/ 	.byte	0xff
	.zero		1


	//   ....[99]....
        /*0724*/ 	.word	0x00005380
        /*0728*/ 	.word	0x00000003
        /*072c*/ 	.word	0x000000f0
        /*0730*/ 	.short	0x010a
        /*0732*/ 	.byte	0xff
	.zero		1


	//   ....[100]....
        /*0734*/ 	.word	0x00005500
        /*0738*/ 	.word	0x00000000
        /*073c*/ 	.word	0x00000000
        /*0740*/ 	.short	0x0101
        /*0742*/ 	.byte	0xff
	.zero		1


	//   ....[101]....
        /*0744*/ 	.word	0x00006050
        /*0748*/ 	.word	0x00000003
        /*074c*/ 	.word	0x000000c0
        /*0750*/ 	.short	0x010a
        /*0752*/ 	.byte	0xff
	.zero		1


	//   ....[102]....
        /*0754*/ 	.word	0x00006090
        /*0758*/ 	.word	0x000000ba
        /*075c*/ 	.word	0x00000110
        /*0760*/ 	.short	0x010a
        /*0762*/ 	.byte	0xff
	.zero		1


	//   ....[103]....
        /*0764*/ 	.word	0x000061c0
        /*0768*/ 	.word	0x00000003
        /*076c*/ 	.word	0x000000c0
        /*0770*/ 	.short	0x010a
        /*0772*/ 	.byte	0xff
	.zero		1


	//   ....[104]....
        /*0774*/ 	.word	0x00006300
        /*0778*/ 	.word	0x00000000
        /*077c*/ 	.word	0x00000000
        /*0780*/ 	.short	0x0101
        /*0782*/ 	.byte	0xff
	.zero		1


	//   ....[105]....
        /*0784*/ 	.word	0x00006380
        /*0788*/ 	.word	0x000000ba
        /*078c*/ 	.word	0x00000110
        /*0790*/ 	.short	0x010a
        /*0792*/ 	.byte	0xff
	.zero		1


	//   ....[106]....
        /*0794*/ 	.word	0x00007730
        /*0798*/ 	.word	0x000000c1
        /*079c*/ 	.word	0x000000c0
        /*07a0*/ 	.short	0x010a
        /*07a2*/ 	.byte	0xff
	.zero		1


	//   ....[107]....
        /*07a4*/ 	.word	0x00007800
        /*07a8*/ 	.word	0x000000c1
        /*07ac*/ 	.word	0x000000c0
        /*07b0*/ 	.short	0x010a
        /*07b2*/ 	.byte	0xff
	.zero		1


	//   ....[108]....
        /*07b4*/ 	.word	0x00007940
        /*07b8*/ 	.word	0x00000000
        /*07bc*/ 	.word	0x00000000
        /*07c0*/ 	.short	0x0101
        /*07c2*/ 	.byte	0xff
	.zero		1


	//   ....[109]....
        /*07c4*/ 	.word	0x00007e40
        /*07c8*/ 	.word	0x000000ff
        /*07cc*/ 	.word	0x00000000
        /*07d0*/ 	.short	0x0101
        /*07d2*/ 	.byte	0x04
	.zero		1


	//   ....[110]....
        /*07d4*/ 	.word	0x00008df0
        /*07d8*/ 	.word	0x00000003
        /*07dc*/ 	.word	0x00000160
        /*07e0*/ 	.short	0x010a
        /*07e2*/ 	.byte	0xff
	.zero		1


	//   ....[111]....
        /*07e4*/ 	.word	0x00008e50
        /*07e8*/ 	.word	0x00000000
        /*07ec*/ 	.word	0x00000060
        /*07f0*/ 	.short	0x010a
        /*07f2*/ 	.byte	0xff
	.zero		1


	//   ....[112]....
        /*07f4*/ 	.word	0x00008eb0
        /*07f8*/ 	.word	0x00000000
        /*07fc*/ 	.word	0x00000060
        /*0800*/ 	.short	0x010a
        /*0802*/ 	.byte	0xff
	.zero		1


	//   ....[113]....
        /*0804*/ 	.word	0x00008f00
        /*0808*/ 	.word	0x00000003
        /*080c*/ 	.word	0x000000f0
        /*0810*/ 	.short	0x010a
        /*0812*/ 	.byte	0xff
	.zero		1


	//   ....[114]....
        /*0814*/ 	.word	0x00008f60
        /*0818*/ 	.word	0x00000000
        /*081c*/ 	.word	0x00000000
        /*0820*/ 	.short	0x010a
        /*0822*/ 	.byte	0xff
	.zero		1


	//   ....[115]....
        /*0824*/ 	.word	0x00008fc0
        /*0828*/ 	.word	0x00000000
        /*082c*/ 	.word	0x00000000
        /*0830*/ 	.short	0x010a
        /*0832*/ 	.byte	0xff
	.zero		1


	//   ....[116]....
        /*0834*/ 	.word	0x00009020
        /*0838*/ 	.word	0x00000000
        /*083c*/ 	.word	0x00000000
        /*0840*/ 	.short	0x010a
        /*0842*/ 	.byte	0xff
	.zero		1


	//   ....[117]....
        /*0844*/ 	.word	0x00009080
        /*0848*/ 	.word	0x00000000
        /*084c*/ 	.word	0x00000000
        /*0850*/ 	.short	0x010a
        /*0852*/ 	.byte	0xff
	.zero		1


	//   ....[118]....
        /*0854*/ 	.word	0x000090e0
        /*0858*/ 	.word	0x00000000
        /*085c*/ 	.word	0x00000000
        /*0860*/ 	.short	0x010a
        /*0862*/ 	.byte	0xff
	.zero		1


	//   ....[119]....
        /*0864*/ 	.word	0x00009140
        /*0868*/ 	.word	0x00000000
        /*086c*/ 	.word	0x00000000
        /*0870*/ 	.short	0x010a
        /*0872*/ 	.byte	0xff
	.zero		1


	//   ....[120]....
        /*0874*/ 	.word	0x000091a0
        /*0878*/ 	.word	0x00000000
        /*087c*/ 	.word	0x00000000
        /*0880*/ 	.short	0x010a
        /*0882*/ 	.byte	0xff
	.zero		1


	//   ....[121]....
        /*0884*/ 	.word	0x00009200
        /*0888*/ 	.word	0x00000000
        /*088c*/ 	.word	0x00000000
        /*0890*/ 	.short	0x010a
        /*0892*/ 	.byte	0xff
	.zero		1


	//   ....[122]....
        /*0894*/ 	.word	0x00009260
        /*0898*/ 	.word	0x00000000
        /*089c*/ 	.word	0x00000000
        /*08a0*/ 	.short	0x010a
        /*08a2*/ 	.byte	0xff
	.zero		1


	//   ....[123]....
        /*08a4*/ 	.word	0x000092c0
        /*08a8*/ 	.word	0x00000000
        /*08ac*/ 	.word	0x00000000
        /*08b0*/ 	.short	0x010a
        /*08b2*/ 	.byte	0xff
	.zero		1


	//   ....[124]....
        /*08b4*/ 	.word	0x00009320
        /*08b8*/ 	.word	0x00000000
        /*08bc*/ 	.word	0x00000000
        /*08c0*/ 	.short	0x010a
        /*08c2*/ 	.byte	0xff
	.zero		1


	//   ....[125]....
        /*08c4*/ 	.word	0x00009370
        /*08c8*/ 	.word	0x00000002
        /*08cc*/ 	.word	0x00000150
        /*08d0*/ 	.short	0x010a
        /*08d2*/ 	.byte	0xff
	.zero		1


	//   ....[126]....
        /*08d4*/ 	.word	0x000093d0
        /*08d8*/ 	.word	0x00000002
        /*08dc*/ 	.word	0x00000100
        /*08e0*/ 	.short	0x010a
        /*08e2*/ 	.byte	0xff
	.zero		1


	//   ....[127]....
        /*08e4*/ 	.word	0x00009420
        /*08e8*/ 	.word	0x00000002
        /*08ec*/ 	.word	0x000000f0
        /*08f0*/ 	.short	0x010a
        /*08f2*/ 	.byte	0xff
	.zero		1


	//   ....[128]....
        /*08f4*/ 	.word	0x00009480
        /*08f8*/ 	.word	0x00000000
        /*08fc*/ 	.word	0x00000100
        /*0900*/ 	.short	0x010a
        /*0902*/ 	.byte	0xff
	.zero		1


	//   ....[129]....
        /*0904*/ 	.word	0x000094d0
        /*0908*/ 	.word	0x00000000
        /*090c*/ 	.word	0x000000f0
        /*0910*/ 	.short	0x010a
        /*0912*/ 	.byte	0xff
	.zero		1


	//   ....[130]....
        /*0914*/ 	.word	0x00009530
        /*0918*/ 	.word	0x00000003
        /*091c*/ 	.word	0x00000130
        /*0920*/ 	.short	0x010a
        /*0922*/ 	.byte	0xff
	.zero		1


	//   ....[131]....
        /*0924*/ 	.word	0x00009590
        /*0928*/ 	.word	0x00000000
        /*092c*/ 	.word	0x00000000
        /*0930*/ 	.short	0x010a
        /*0932*/ 	.byte	0xff
	.zero		1


	//   ....[132]....
        /*0934*/ 	.word	0x000095f0
        /*0938*/ 	.word	0x00000000
        /*093c*/ 	.word	0x00000000
        /*0940*/ 	.short	0x010a
        /*0942*/ 	.byte	0xff
	.zero		1


	//   ....[133]....
        /*0944*/ 	.word	0x00009650
        /*0948*/ 	.word	0x00000000
        /*094c*/ 	.word	0x00000000
        /*0950*/ 	.short	0x010a
        /*0952*/ 	.byte	0xff
	.zero		1


	//   ....[134]....
        /*0954*/ 	.word	0x000096b0
        /*0958*/ 	.word	0x00000000
        /*095c*/ 	.word	0x00000000
        /*0960*/ 	.short	0x010a
        /*0962*/ 	.byte	0xff
	.zero		1


	//   ....[135]....
        /*0964*/ 	.word	0x00009710
        /*0968*/ 	.word	0x00000000
        /*096c*/ 	.word	0x00000000
        /*0970*/ 	.short	0x010a
        /*0972*/ 	.byte	0xff
	.zero		1


	//   ....[136]....
        /*0974*/ 	.word	0x00009760
        /*0978*/ 	.word	0x0000000c
        /*097c*/ 	.word	0x000000f0
        /*0980*/ 	.short	0x010a
        /*0982*/ 	.byte	0xff
	.zero		1


	//   ....[137]....
        /*0984*/ 	.word	0x000097c0
        /*0988*/ 	.word	0x00000000
        /*098c*/ 	.word	0x000000e8
        /*0990*/ 	.short	0x010a
        /*0992*/ 	.byte	0xff
	.zero		1


	//   ....[138]....
        /*0994*/ 	.word	0x00009820
        /*0998*/ 	.word	0x00000000
        /*099c*/ 	.word	0x000000d0
        /*09a0*/ 	.short	0x010a
        /*09a2*/ 	.byte	0xff
	.zero		1


	//   ....[139]....
        /*09a4*/ 	.word	0x00009880
        /*09a8*/ 	.word	0x00000000
        /*09ac*/ 	.word	0x000000d8
        /*09b0*/ 	.short	0x010a
        /*09b2*/ 	.byte	0xff
	.zero		1


	//   ....[140]....
        /*09b4*/ 	.word	0x000098e0
        /*09b8*/ 	.word	0x00000000
        /*09bc*/ 	.word	0x000000d0
        /*09c0*/ 	.short	0x010a
        /*09c2*/ 	.byte	0xff
	.zero		1


	//   ....[141]....
        /*09c4*/ 	.word	0x00009930
        /*09c8*/ 	.word	0x00000003
        /*09cc*/ 	.word	0x000000f0
        /*09d0*/ 	.short	0x010a
        /*09d2*/ 	.byte	0xff
	.zero		1


	//   ....[142]....
        /*09d4*/ 	.word	0x00009980
        /*09d8*/ 	.word	0x00000003
        /*09dc*/ 	.word	0x000000c0
        /*09e0*/ 	.short	0x010a
        /*09e2*/ 	.byte	0xff
	.zero		1


	//   ....[143]....
        /*09e4*/ 	.word	0x000099d0
        /*09e8*/ 	.word	0x000000ba
        /*09ec*/ 	.word	0x00000110
        /*09f0*/ 	.short	0x010a
        /*09f2*/ 	.byte	0xff
	.zero		1


	//   ....[144]....
        /*09f4*/ 	.word	0x00009a20
        /*09f8*/ 	.word	0x000000c1
        /*09fc*/ 	.word	0x000000c0
        /*0a00*/ 	.short	0x010a
        /*0a02*/ 	.byte	0xff
	.zero		1


	//----- nvinfo : EIATTR_NUM_MBARRIERS
	.align		4
.L_47:
        /*0a04*/ 	.byte	0x03, 0x38
        /*0a06*/ 	.short	0x002e


	//----- nvinfo : EIATTR_EXIT_INSTR_OFFSETS
	.align		4
        /*0a08*/ 	.byte	0x04, 0x1c
        /*0a0a*/ 	.short	(.L_49 - .L_48)


	//   ....[0]....
.L_48:
        /*0a0c*/ 	.word	0x00002f10


	//   ....[1]....
        /*0a10*/ 	.word	0x00003400


	//   ....[2]....
        /*0a14*/ 	.word	0x00003460


	//   ....[3]....
        /*0a18*/ 	.word	0x00004290


	//   ....[4]....
        /*0a1c*/ 	.word	0x000050a0


	//   ....[5]....
        /*0a20*/ 	.word	0x000050e0


	//   ....[6]....
        /*0a24*/ 	.word	0x00008de0


	//----- nvinfo : EIATTR_MAX_THREADS
	.align		4
.L_49:
        /*0a28*/ 	.byte	0x04, 0x05
        /*0a2a*/ 	.short	(.L_51 - .L_50)
.L_50:
        /*0a2c*/ 	.word	0x00000100
        /*0a30*/ 	.word	0x00000001
        /*0a34*/ 	.word	0x00000001


	//----- nvinfo : EIATTR_CRS_STACK_SIZE
	.align		4
.L_51:
        /*0a38*/ 	.byte	0x04, 0x1e
        /*0a3a*/ 	.short	(.L_53 - .L_52)
.L_52:
        /*0a3c*/ 	.word	0x00000000


	//----- nvinfo : EIATTR_CBANK_PARAM_SIZE
	.align		4
.L_53:
        /*0a40*/ 	.byte	0x03, 0x19
        /*0a42*/ 	.short	0x0800


	//----- nvinfo : EIATTR_PARAM_CBANK
	.align		4
        /*0a44*/ 	.byte	0x04, 0x0a
        /*0a46*/ 	.short	(.L_55 - .L_54)
	.align		4
.L_54:
        /*0a48*/ 	.word	index@(.nv.constant0._ZN7cutlass13device_kernelINS_4gemm6kernel13GemmUniversalIN4cute5tupleIJiiiiEEENS1_10collective13CollectiveMmaINS1_35MainloopSm100TmaUmmaWarpSpecializedILi12ELi2ELi4ENS5_IJNS4_1CILi1EEENSA_ILi4EEESB_EEEEENS5_IJNSA_ILi128EEESF_NSA_ILi64EEEEEENS_12float_e5m2_tENS5_IJlSB_lEEESI_SJ_NS4_8TiledMMAINS4_8MMA_AtomIJNS4_10MMA_TraitsINS4_19SM100_MMA_F8F6F4_SSEJSI_SI_fSF_SF_NS4_17integral_constantINS4_4UMMA5MajorELSQ_0EEESR_NSO_INSP_7ScaleInELSS_0EEEST_EEEEEENS4_6LayoutINS5_IJSB_SB_SB_EEENS5_IJNSA_ILi0EEESY_SY_EEEEENS5_IJNS4_10UnderscoreES11_S11_EEEEENS4_23SM90_TMA_LOAD_MULTICASTENS4_14ComposedLayoutINS4_7SwizzleILi2ELi4ELi3EEENS4_18smem_ptr_flag_bitsILi8EEENSW_INS5_IJNSA_ILi8EEESG_EEENS5_IJSG_SB_EEEEEEEvNS4_8identityENS4_13SM90_TMA_LOADES1E_vS1F_EENS_8epilogue10collective18CollectiveEpilogueINS1I_23Sm100TmaWarpSpecializedILi2ELi2ELi64ELb0ELb0EEEJSH_NS5_IJNSW_ISF_SB_EENSW_ISG_SB_EEEEESI_SJ_SI_SJ_NS1I_6fusion15FusionCallbacksIS1M_NS1Q_17LinearCombinationISI_fSI_fLNS_15FloatRoundStyleE2EEESH_S1P_JEEENS4_5SM1004TMEM4LOAD26SM100_TMEM_LOAD_32dp32b64xES1G_S1E_NS4_39AutoVectorizingCopyWithAssumedAlignmentILi128EEENS4_14SM90_TMA_STOREES1E_S21_S21_EEEvvEEEEvNT_6ParamsE)
        /*0a4c*/ 	.short	0x0380
        /*0a4e*/ 	.short	0x0800


	//----- nvinfo : EIATTR_SW_WAR
	.align		4
.L_55:
        /*0a50*/ 	.byte	0x04, 0x36
        /*0a52*/ 	.short	(.L_57 - .L_56)
.L_56:
        /*0a54*/ 	.word	0x00000008
.L_57:


//--------------------- .nv.callgraph             --------------------------
	.section	.nv.callgraph,"",@"SHT_CUDA_CALLGRAPH"
	.align	4
	.sectionentsize	8
	.align		4
        /*0000*/ 	.word	0x00000000
	.align		4
        /*0004*/ 	.word	0xffffffff
	.align		4
        /*0008*/ 	.word	index@(_ZN7cutlass13device_kernelINS_4gemm6kernel13GemmUniversalIN4cute5tupleIJiiiiEEENS1_10collective13CollectiveMmaINS1_35MainloopSm100TmaUmmaWarpSpecializedILi12ELi2ELi4ENS5_IJNS4_1CILi1EEENSA_ILi4EEESB_EEEEENS5_IJNSA_ILi128EEESF_NSA_ILi64EEEEEENS_12float_e5m2_tENS5_IJlSB_lEEESI_SJ_NS4_8TiledMMAINS4_8MMA_AtomIJNS4_10MMA_TraitsINS4_19SM100_MMA_F8F6F4_SSEJSI_SI_fSF_SF_NS4_17integral_constantINS4_4UMMA5MajorELSQ_0EEESR_NSO_INSP_7ScaleInELSS_0EEEST_EEEEEENS4_6LayoutINS5_IJSB_SB_SB_EEENS5_IJNSA_ILi0EEESY_SY_EEEEENS5_IJNS4_10UnderscoreES11_S11_EEEEENS4_23SM90_TMA_LOAD_MULTICASTENS4_14ComposedLayoutINS4_7SwizzleILi2ELi4ELi3EEENS4_18smem_ptr_flag_bitsILi8EEENSW_INS5_IJNSA_ILi8EEESG_EEENS5_IJSG_SB_EEEEEEEvNS4_8identityENS4_13SM90_TMA_LOADES1E_vS1F_EENS_8epilogue10collective18CollectiveEpilogueINS1I_23Sm100TmaWarpSpecializedILi2ELi2ELi64ELb0ELb0EEEJSH_NS5_IJNSW_ISF_SB_EENSW_ISG_SB_EEEEESI_SJ_SI_SJ_NS1I_6fusion15FusionCallbacksIS1M_NS1Q_17LinearCombinationISI_fSI_fLNS_15FloatRoundStyleE2EEESH_S1P_JEEENS4_5SM1004TMEM4LOAD26SM100_TMEM_LOAD_32dp32b64xES1G_S1E_NS4_39AutoVectorizingCopyWithAssumedAlignmentILi128EEENS4_14SM90_TMA_STOREES1E_S21_S21_EEEvvEEEEvNT_6ParamsE)
	.align		4
        /*000c*/ 	.word	index@(__assertfail)
	.align		4
        /*0010*/ 	.word	0x00000000
	.align		4
        /*0014*/ 	.word	0xfffffffe
	.align		4
        /*0018*/ 	.word	0x00000000
	.align		4
        /*001c*/ 	.word	0xfffffffd
	.align		4
        /*0020*/ 	.word	0x00000000
	.align		4
        /*0024*/ 	.word	0xfffffffc


//--------------------- .nv.constant4             --------------------------
	.section	.nv.constant4,"a",@progbits
	.align	8
	.align		8
.nv.constant4:
        /*0000*/ 	.dword	__assertfail
	.align		8
        /*0008*/ 	.dword	__unnamed_1
	.align		8
        /*0010*/ 	.dword	__unnamed_2
	.align		8
        /*0018*/ 	.dword	_ZN40_INTERNAL_38704fc3_4_k_cu_a7959cae_367754cuda3std3__45__cpo5beginE
	.align		8
        /*0020*/ 	.dword	_ZN40_INTERNAL_38704fc3_4_k_cu_a7959cae_367754cuda3std3__45__cpo3endE
	.align		8
        /*0028*/ 	.dword	_ZN40_INTERNAL_38704fc3_4_k_cu_a7959cae_367754cuda3std3__45__cpo6cbeginE
	.align		8
        /*0030*/ 	.dword	_ZN40_INTERNAL_38704fc3_4_k_cu_a7959cae_367754cuda3std3__45__cpo4cendE
	.align		8
        /*0038*/ 	.dword	_ZN40_INTERNAL_38704fc3_4_k_cu_a7959cae_367754cuda3std3__442_GLOBAL__N__38704fc3_4_k_cu_a7959cae_367756ignoreE
	.align		8
        /*0040*/ 	.dword	_ZN40_INTERNAL_38704fc3_4_k_cu_a7959cae_367754cuda3std3__419piecewise_constructE
	.align		8
        /*0048*/ 	.dword	_ZN40_INTERNAL_38704fc3_4_k_cu_a7959cae_367754cuda3std3__48in_placeE
	.align		8
        /*0050*/ 	.dword	_ZN40_INTERNAL_38704fc3_4_k_cu_a7959cae_367754cuda3std6ranges3__45__cpo4swapE
	.align		8
        /*0058*/ 	.dword	_ZN40_INTERNAL_38704fc3_4_k_cu_a7959cae_367754cuda3std6ranges3__45__cpo9iter_moveE
	.align		8
        /*0060*/ 	.dword	_ZN40_INTERNAL_38704fc3_4_k_cu_a7959cae_367754cute7productE
	.align		8
        /*0068*/ 	.dword	_ZN40_INTERNAL_38704fc3_4_k_cu_a7959cae_367754cute1_E
	.align		8
        /*0070*/ 	.dword	$str$25
	.align		8
        /*0078*/ 	.dword	$str$26
	.align		8
        /*0080*/ 	.dword	$str$27
	.align		8
        /*0088*/ 	.dword	$str$28


//--------------------- .text._ZN7cutlass13device_kernelINS_4gemm6kernel13GemmUniversalIN4cute5tupleIJiiiiEEENS1_10collective13CollectiveMmaINS1_35MainloopSm100TmaUmmaWarpSpecializedILi12ELi2ELi4ENS5_IJNS4_1CILi1EEENSA_ILi4EEESB_EEEEENS5_IJNSA_ILi128EEESF_NSA_ILi64EEEEEENS_12float_e5m2_tENS5_IJlSB_lEEESI_SJ_NS4_8TiledMMAINS4_8MMA_AtomIJNS4_10MMA_TraitsINS4_19SM100_MMA_F8F6F4_SSEJSI_SI_fSF_SF_NS4_17integral_constantINS4_4UMMA5MajorELSQ_0EEESR_NSO_INSP_7ScaleInELSS_0EEEST_EEEEEENS4_6LayoutINS5_IJSB_SB_SB_EEENS5_IJNSA_ILi0EEESY_SY_EEEEENS5_IJNS4_10UnderscoreES11_S11_EEEEENS4_23SM90_TMA_LOAD_MULTICASTENS4_14ComposedLayoutINS4_7SwizzleILi2ELi4ELi3EEENS4_18smem_ptr_flag_bitsILi8EEENSW_INS5_IJNSA_ILi8EEESG_EEENS5_IJSG_SB_EEEEEEEvNS4_8identityENS4_13SM90_TMA_LOADES1E_vS1F_EENS_8epilogue10collective18CollectiveEpilogueINS1I_23Sm100TmaWarpSpecializedILi2ELi2ELi64ELb0ELb0EEEJSH_NS5_IJNSW_ISF_SB_EENSW_ISG_SB_EEEEESI_SJ_SI_SJ_NS1I_6fusion15FusionCallbacksIS1M_NS1Q_17LinearCombinationISI_fSI_fLNS_15FloatRoundStyleE2EEESH_S1P_JEEENS4_5SM1004TMEM4LOAD26SM100_TMEM_LOAD_32dp32b64xES1G_S1E_NS4_39AutoVectorizingCopyWithAssumedAlignmentILi128EEENS4_14SM90_TMA_STOREES1E_S21_S21_EEEvvEEEEvNT_6ParamsE --------------------------
	.section	.text._ZN7cutlass13device_kernelINS_4gemm6kernel13GemmUniversalIN4cute5tupleIJiiiiEEENS1_10collective13CollectiveMmaINS1_35MainloopSm100TmaUmmaWarpSpecializedILi12ELi2ELi4ENS5_IJNS4_1CILi1EEENSA_ILi4EEESB_EEEEENS5_IJNSA_ILi128EEESF_NSA_ILi64EEEEEENS_12float_e5m2_tENS5_IJlSB_lEEESI_SJ_NS4_8TiledMMAINS4_8MMA_AtomIJNS4_10MMA_TraitsINS4_19SM100_MMA_F8F6F4_SSEJSI_SI_fSF_SF_NS4_17integral_constantINS4_4UMMA5MajorELSQ_0EEESR_NSO_INSP_7ScaleInELSS_0EEEST_EEEEEENS4_6LayoutINS5_IJSB_SB_SB_EEENS5_IJNSA_ILi0EEESY_SY_EEEEENS5_IJNS4_10UnderscoreES11_S11_EEEEENS4_23SM90_TMA_LOAD_MULTICASTENS4_14ComposedLayoutINS4_7SwizzleILi2ELi4ELi3EEENS4_18smem_ptr_flag_bitsILi8EEENSW_INS5_IJNSA_ILi8EEESG_EEENS5_IJSG_SB_EEEEEEEvNS4_8identityENS4_13SM90_TMA_LOADES1E_vS1F_EENS_8epilogue10collective18CollectiveEpilogueINS1I_23Sm100TmaWarpSpecializedILi2ELi2ELi64ELb0ELb0EEEJSH_NS5_IJNSW_ISF_SB_EENSW_ISG_SB_EEEEESI_SJ_SI_SJ_NS1I_6fusion15FusionCallbacksIS1M_NS1Q_17LinearCombinationISI_fSI_fLNS_15FloatRoundStyleE2EEESH_S1P_JEEENS4_5SM1004TMEM4LOAD26SM100_TMEM_LOAD_32dp32b64xES1G_S1E_NS4_39AutoVectorizingCopyWithAssumedAlignmentILi128EEENS4_14SM90_TMA_STOREES1E_S21_S21_EEEvvEEEEvNT_6ParamsE,"ax",@progbits
	.align	128
.text._ZN7cutlass13device_kernelINS_4gemm6kernel13GemmUniversalIN4cute5tupleIJiiiiEEENS1_10collective13CollectiveMmaINS1_35MainloopSm100TmaUmmaWarpSpecializedILi12ELi2ELi4ENS5_IJNS4_1CILi1EEENSA_ILi4EEESB_EEEEENS5_IJNSA_ILi128EEESF_NSA_ILi64EEEEEENS_12float_e5m2_tENS5_IJlSB_lEEESI_SJ_NS4_8TiledMMAINS4_8MMA_AtomIJNS4_10MMA_TraitsINS4_19SM100_MMA_F8F6F4_SSEJSI_SI_fSF_SF_NS4_17integral_constantINS4_4UMMA5MajorELSQ_0EEESR_NSO_INSP_7ScaleInELSS_0EEEST_EEEEEENS4_6LayoutINS5_IJSB_SB_SB_EEENS5_IJNSA_ILi0EEESY_SY_EEEEENS5_IJNS4_10UnderscoreES11_S11_EEEEENS4_23SM90_TMA_LOAD_MULTICASTENS4_14ComposedLayoutINS4_7SwizzleILi2ELi4ELi3EEENS4_18smem_ptr_flag_bitsILi8EEENSW_INS5_IJNSA_ILi8EEESG_EEENS5_IJSG_SB_EEEEEEEvNS4_8identityENS4_13SM90_TMA_LOADES1E_vS1F_EENS_8epilogue10collective18CollectiveEpilogueINS1I_23Sm100TmaWarpSpecializedILi2ELi2ELi64ELb0ELb0EEEJSH_NS5_IJNSW_ISF_SB_EENSW_ISG_SB_EEEEESI_SJ_SI_SJ_NS1I_6fusion15FusionCallbacksIS1M_NS1Q_17LinearCombinationISI_fSI_fLNS_15FloatRoundStyleE2EEESH_S1P_JEEENS4_5SM1004TMEM4LOAD26SM100_TMEM_LOAD_32dp32b64xES1G_S1E_NS4_39AutoVectorizingCopyWithAssumedAlignmentILi128EEENS4_14SM90_TMA_STOREES1E_S21_S21_EEEvvEEEEvNT_6ParamsE:
        .type           _ZN7cutlass13device_kernelINS_4gemm6kernel13GemmUniversalIN4cute5tupleIJiiiiEEENS1_10collective13CollectiveMmaINS1_35MainloopSm100TmaUmmaWarpSpecializedILi12ELi2ELi4ENS5_IJNS4_1CILi1EEENSA_ILi4EEESB_EEEEENS5_IJNSA_ILi128EEESF_NSA_ILi64EEEEEENS_12float_e5m2_tENS5_IJlSB_lEEESI_SJ_NS4_8TiledMMAINS4_8MMA_AtomIJNS4_10MMA_TraitsINS4_19SM100_MMA_F8F6F4_SSEJSI_SI_fSF_SF_NS4_17integral_constantINS4_4UMMA5MajorELSQ_0EEESR_NSO_INSP_7ScaleInELSS_0EEEST_EEEEEENS4_6LayoutINS5_IJSB_SB_SB_EEENS5_IJNSA_ILi0EEESY_SY_EEEEENS5_IJNS4_10UnderscoreES11_S11_EEEEENS4_23SM90_TMA_LOAD_MULTICASTENS4_14ComposedLayoutINS4_7SwizzleILi2ELi4ELi3EEENS4_18smem_ptr_flag_bitsILi8EEENSW_INS5_IJNSA_ILi8EEESG_EEENS5_IJSG_SB_EEEEEEEvNS4_8identityENS4_13SM90_TMA_LOADES1E_vS1F_EENS_8epilogue10collective18CollectiveEpilogueINS1I_23Sm100TmaWarpSpecializedILi2ELi2ELi64ELb0ELb0EEEJSH_NS5_IJNSW_ISF_SB_EENSW_ISG_SB_EEEEESI_SJ_SI_SJ_NS1I_6fusion15FusionCallbacksIS1M_NS1Q_17LinearCombinationISI_fSI_fLNS_15FloatRoundStyleE2EEESH_S1P_JEEENS4_5SM1004TMEM4LOAD26SM100_TMEM_LOAD_32dp32b64xES1G_S1E_NS4_39AutoVectorizingCopyWithAssumedAlignmentILi128EEENS4_14SM90_TMA_STOREES1E_S21_S21_EEEvvEEEEvNT_6ParamsE,@function
        .size           _ZN7cutlass13device_kernelINS_4gemm6kernel13GemmUniversalIN4cute5tupleIJiiiiEEENS1_10collective13CollectiveMmaINS1_35MainloopSm100TmaUmmaWarpSpecializedILi12ELi2ELi4ENS5_IJNS4_1CILi1EEENSA_ILi4EEESB_EEEEENS5_IJNSA_ILi128EEESF_NSA_ILi64EEEEEENS_12float_e5m2_tENS5_IJlSB_lEEESI_SJ_NS4_8TiledMMAINS4_8MMA_AtomIJNS4_10MMA_TraitsINS4_19SM100_MMA_F8F6F4_SSEJSI_SI_fSF_SF_NS4_17integral_constantINS4_4UMMA5MajorELSQ_0EEESR_NSO_INSP_7ScaleInELSS_0EEEST_EEEEEENS4_6LayoutINS5_IJSB_SB_SB_EEENS5_IJNSA_ILi0EEESY_SY_EEEEENS5_IJNS4_10UnderscoreES11_S11_EEEEENS4_23SM90_TMA_LOAD_MULTICASTENS4_14ComposedLayoutINS4_7SwizzleILi2ELi4ELi3EEENS4_18smem_ptr_flag_bitsILi8EEENSW_INS5_IJNSA_ILi8EEESG_EEENS5_IJSG_SB_EEEEEEEvNS4_8identityENS4_13SM90_TMA_LOADES1E_vS1F_EENS_8epilogue10collective18CollectiveEpilogueINS1I_23Sm100TmaWarpSpecializedILi2ELi2ELi64ELb0ELb0EEEJSH_NS5_IJNSW_ISF_SB_EENSW_ISG_SB_EEEEESI_SJ_SI_SJ_NS1I_6fusion15FusionCallbacksIS1M_NS1Q_17LinearCombinationISI_fSI_fLNS_15FloatRoundStyleE2EEESH_S1P_JEEENS4_5SM1004TMEM4LOAD26SM100_TMEM_LOAD_32dp32b64xES1G_S1E_NS4_39AutoVectorizingCopyWithAssumedAlignmentILi128EEENS4_14SM90_TMA_STOREES1E_S21_S21_EEEvvEEEEvNT_6ParamsE,(.L_x_175 - _ZN7cutlass13device_kernelINS_4gemm6kernel13GemmUniversalIN4cute5tupleIJiiiiEEENS1_10collective13CollectiveMmaINS1_35MainloopSm100TmaUmmaWarpSpecializedILi12ELi2ELi4ENS5_IJNS4_1CILi1EEENSA_ILi4EEESB_EEEEENS5_IJNSA_ILi128EEESF_NSA_ILi64EEEEEENS_12float_e5m2_tENS5_IJlSB_lEEESI_SJ_NS4_8TiledMMAINS4_8MMA_AtomIJNS4_10MMA_TraitsINS4_19SM100_MMA_F8F6F4_SSEJSI_SI_fSF_SF_NS4_17integral_constantINS4_4UMMA5MajorELSQ_0EEESR_NSO_INSP_7ScaleInELSS_0EEEST_EEEEEENS4_6LayoutINS5_IJSB_SB_SB_EEENS5_IJNSA_ILi0EEESY_SY_EEEEENS5_IJNS4_10UnderscoreES11_S11_EEEEENS4_23SM90_TMA_LOAD_MULTICASTENS4_14ComposedLayoutINS4_7SwizzleILi2ELi4ELi3EEENS4_18smem_ptr_flag_bitsILi8EEENSW_INS5_IJNSA_ILi8EEESG_EEENS5_IJSG_SB_EEEEEEEvNS4_8identityENS4_13SM90_TMA_LOADES1E_vS1F_EENS_8epilogue10collective18CollectiveEpilogueINS1I_23Sm100TmaWarpSpecializedILi2ELi2ELi64ELb0ELb0EEEJSH_NS5_IJNSW_ISF_SB_EENSW_ISG_SB_EEEEESI_SJ_SI_SJ_NS1I_6fusion15FusionCallbacksIS1M_NS1Q_17LinearCombinationISI_fSI_fLNS_15FloatRoundStyleE2EEESH_S1P_JEEENS4_5SM1004TMEM4LOAD26SM100_TMEM_LOAD_32dp32b64xES1G_S1E_NS4_39AutoVectorizingCopyWithAssumedAlignmentILi128EEENS4_14SM90_TMA_STOREES1E_S21_S21_EEEvvEEEEvNT_6ParamsE)
        .other          _ZN7cutlass13device_kernelINS_4gemm6kernel13GemmUniversalIN4cute5tupleIJiiiiEEENS1_10collective13CollectiveMmaINS1_35MainloopSm100TmaUmmaWarpSpecializedILi12ELi2ELi4ENS5_IJNS4_1CILi1EEENSA_ILi4EEESB_EEEEENS5_IJNSA_ILi128EEESF_NSA_ILi64EEEEEENS_12float_e5m2_tENS5_IJlSB_lEEESI_SJ_NS4_8TiledMMAINS4_8MMA_AtomIJNS4_10MMA_TraitsINS4_19SM100_MMA_F8F6F4_SSEJSI_SI_fSF_SF_NS4_17integral_constantINS4_4UMMA5MajorELSQ_0EEESR_NSO_INSP_7ScaleInELSS_0EEEST_EEEEEENS4_6LayoutINS5_IJSB_SB_SB_EEENS5_IJNSA_ILi0EEESY_SY_EEEEENS5_IJNS4_10UnderscoreES11_S11_EEEEENS4_23SM90_TMA_LOAD_MULTICASTENS4_14ComposedLayoutINS4_7SwizzleILi2ELi4ELi3EEENS4_18smem_ptr_flag_bitsILi8EEENSW_INS5_IJNSA_ILi8EEESG_EEENS5_IJSG_SB_EEEEEEEvNS4_8identityENS4_13SM90_TMA_LOADES1E_vS1F_EENS_8epilogue10collective18CollectiveEpilogueINS1I_23Sm100TmaWarpSpecializedILi2ELi2ELi64ELb0ELb0EEEJSH_NS5_IJNSW_ISF_SB_EENSW_ISG_SB_EEEEESI_SJ_SI_SJ_NS1I_6fusion15FusionCallbacksIS1M_NS1Q_17LinearCombinationISI_fSI_fLNS_15FloatRoundStyleE2EEESH_S1P_JEEENS4_5SM1004TMEM4LOAD26SM100_TMEM_LOAD_32dp32b64xES1G_S1E_NS4_39AutoVectorizingCopyWithAssumedAlignmentILi128EEENS4_14SM90_TMA_STOREES1E_S21_S21_EEEvvEEEEvNT_6ParamsE,@"STO_CUDA_ENTRY STV_DEFAULT"
_ZN7cutlass13device_kernelINS_4gemm6kernel13GemmUniversalIN4cute5tupleIJiiiiEEENS1_10collective13CollectiveMmaINS1_35MainloopSm100TmaUmmaWarpSpecializedILi12ELi2ELi4ENS5_IJNS4_1CILi1EEENSA_ILi4EEESB_EEEEENS5_IJNSA_ILi128EEESF_NSA_ILi64EEEEEENS_12float_e5m2_tENS5_IJlSB_lEEESI_SJ_NS4_8TiledMMAINS4_8MMA_AtomIJNS4_10MMA_TraitsINS4_19SM100_MMA_F8F6F4_SSEJSI_SI_fSF_SF_NS4_17integral_constantINS4_4UMMA5MajorELSQ_0EEESR_NSO_INSP_7ScaleInELSS_0EEEST_EEEEEENS4_6LayoutINS5_IJSB_SB_SB_EEENS5_IJNSA_ILi0EEESY_SY_EEEEENS5_IJNS4_10UnderscoreES11_S11_EEEEENS4_23SM90_TMA_LOAD_MULTICASTENS4_14ComposedLayoutINS4_7SwizzleILi2ELi4ELi3EEENS4_18smem_ptr_flag_bitsILi8EEENSW_INS5_IJNSA_ILi8EEESG_EEENS5_IJSG_SB_EEEEEEEvNS4_8identityENS4_13SM90_TMA_LOADES1E_vS1F_EENS_8epilogue10collective18CollectiveEpilogueINS1I_23Sm100TmaWarpSpecializedILi2ELi2ELi64ELb0ELb0EEEJSH_NS5_IJNSW_ISF_SB_EENSW_ISG_SB_EEEEESI_SJ_SI_SJ_NS1I_6fusion15FusionCallbacksIS1M_NS1Q_17LinearCombinationISI_fSI_fLNS_15FloatRoundStyleE2EEESH_S1P_JEEENS4_5SM1004TMEM4LOAD26SM100_TMEM_LOAD_32dp32b64xES1G_S1E_NS4_39AutoVectorizingCopyWithAssumedAlignmentILi128EEENS4_14SM90_TMA_STOREES1E_S21_S21_EEEvvEEEEvNT_6ParamsE:
[----:B------:R-:W1:Y:S01]  /*0000*/  LDC R1, c[0x0][0x37c] ;  /* 0x0000df00ff017b82 */ /* 0x000e620000000800 */
[----:B------:R-:W2:Y:S01]  /*0010*/  S2R R170, SR_TID.X ;  /* 0x0000000000aa7919 */ /* 0x000ea20000002100 */
[----:B------:R-:W3:Y:S01]  /*0020*/  LDCU.64 UR8, c[0x0][0x890] ;  /* 0x00011200ff0877ac */ /* 0x000ee20008000a00 */
[----:B------:R-:W-:Y:S02]  /*0030*/  PRMT R158, RZ, 0x7610, R158 ;  /* 0x00007610ff9e7816 */ /* 0x000fe4000000009e */
[----:B------:R-:W-:Y:S01]  /*0040*/  ELECT P3, URZ, PT ;  /* 0x0000000000ff782f */ /* 0x000fe20003860000 */
[----:B---3--:R-:W-:-:S04]  /*0050*/  UISETP.NE.U32.AND UP0, UPT, UR8, URZ, UPT ;  /* 0x000000ff0800728c */ /* 0x008fc8000bf05070 */
[----:B------:R-:W-:Y:S01]  /*0060*/  UISETP.NE.AND.EX UP0, UPT, UR9, URZ, UPT, UP0 ;  /* 0x000000ff0900728c */ /* 0x000fe2000bf05300 */
[----:B--2---:R-:W-:-:S05]  /*0070*/  SHF.R.U32.HI R159, RZ, 0x5, R170 ;  /* 0x00000005ff9f7819 */ /* 0x004fca00000116aa */
[----:B------:R-:W2:Y:S02]  /*0080*/  SHFL.IDX PT, R0, R159, RZ, 0x1f ;  /* 0x00001fff9f007589 */ /* 0x000ea400000e0000 */
[----:B--2---:R-:W-:Y:S01]  /*0090*/  R2UR UR17, R0 ;  /* 0x00000000001172ca */ /* 0x004fe200000e0000 */
[----:B-1----:R-:W-:-:S14]  /*00a0*/  BRA.U UP0, `(.L_x_0) ;  /* 0x0000000100307547 */ /* 0x002fdc000b800000 */
[----:B------:R-:W1:Y:S02]  /*00b0*/  LDCU.64 UR4, c[0x0][0x888] ;  /* 0x00011100ff0477ac */ /* 0x000e640008000a00 */
[----:B-1----:R-:W-:-:S04]  /*00c0*/  UISETP.NE.U32.AND UP0, UPT, UR4, URZ, UPT ;  /* 0x000000ff0400728c */ /* 0x002fc8000bf05070 */
[----:B------:R-:W-:-:S09]  /*00d0*/  UISETP.NE.AND.EX UP0, UPT, UR5, URZ, UPT, UP0 ;  /* 0x000000ff0500728c */ /* 0x000fd2000bf05300 */
[----:B------:R-:W-:Y:S05]  /*00e0*/  BRA.U !UP0, `(.L_x_1) ;  /* 0x0000000108147547 */ /* 0x000fea000b800000 */
[----:B------:R-:W1:Y:S01]  /*00f0*/  LDC.64 R2, c[0x0][0x888] ;  /* 0x00022200ff027b82 */ /* 0x000e620000000a00 */
[----:B------:R-:W1:Y:S02]  /*0100*/  LDCU.64 UR4, c[0x0][0x358] ;  /* 0x00006b00ff0477ac */ /* 0x000e640008000a00 */
[----:B-1----:R1:W5:Y:S01]  /*0110*/  LDG.E R73, desc[UR4][R2.64] ;  /* 0x0000000402497981 */ /* 0x002362000c1e1900 */
[----:B------:R-:W-:Y:S01]  /*0120*/  HFMA2 R158, -RZ, RZ, 0, 5.9604644775390625e-08 ;  /* 0x00000001ff9e7431 */ /* 0x000fe200000001ff */
[----:B------:R-:W-:Y:S05]  /*0130*/  BRA `(.L_x_0) ;  /* 0x00000000000c7947 */ /* 0x000fea0003800000 */
.L_x_1:
[----:B------:R-:W1:Y:S01]  /*0140*/  LDCU UR4, c[0x0][0x880] ;  /* 0x00011000ff0477ac */ /* 0x000e620008000800 */
[----:B------:R-:W-:Y:S01]  /*0150*/  HFMA2 R158, -RZ, RZ, 0, 5.9604644775390625e-08 ;  /* 0x00000001ff9e7431 */ /* 0x000fe200000001ff */
[----:B-1----:R-:W-:-:S07]  /*0160*/  MOV R73, UR4 ;  /* 0x0000000400497c02 */ /* 0x002fce0008000f00 */
.L_x_0:
[----:B------:R-:W2:Y:S02]  /*0170*/  LDCU.64 UR4, c[0x0][0x8b0] ;  /* 0x00011600ff0477ac */ /* 0x000ea40008000a00 */
[----:B--2---:R-:W-:-:S04]  /*0180*/  UISETP.NE.U32.AND UP0, UPT, UR4, URZ, UPT ;  /* 0x000000ff0400728c */ /* 0x004fc8000bf05070 */
[----:B------:R-:W-:-:S09]  /*0190*/  UISETP.NE.AND.EX UP0, UPT, UR5, URZ, UPT, UP0 ;  /* 0x000000ff0500728c */ /* 0x000fd2000bf05300 */
[----:B------:R-:W-:Y:S05]  /*01a0*/  BRA.U UP0, `(.L_x_2) ;  /* 0x0000000100287547 */ /* 0x000fea000b800000 */
[----:B------:R-:W2:Y:S02]  /*01b0*/  LDCU.64 UR4, c[0x0][0x8a8] ;  /* 0x00011500ff0477ac */ /* 0x000ea40008000a00 */
[----:B--2---:R-:W-:-:S04]  /*01c0*/  UISETP.NE.U32.AND UP0, UPT, UR4, URZ, UPT ;  /* 0x000000ff0400728c */ /* 0x004fc8000bf05070 */
[----:B------:R-:W-:-:S09]  /*01d0*/  UISETP.NE.AND.EX UP0, UPT, UR5, URZ, UPT, UP0 ;  /* 0x000000ff0500728c */ /* 0x000fd2000bf05300 */
[----:B------:R-:W-:Y:S05]  /*01e0*/  BRA.U !UP0, `(.L_x_3) ;  /* 0x0000000108107547 */ /* 0x000fea000b800000 */
[----:B------:R-:W2:Y:S01]  /*01f0*/  LDC.64 R70, c[0x0][0x8a8] ;  /* 0x00022a00ff467b82 */ /* 0x000ea20000000a00 */
[----:B------:R-:W2:Y:S02]  /*0200*/  LDCU.64 UR4, c[0x0][0x358] ;  /* 0x00006b00ff0477ac */ /* 0x000ea40008000a00 */
[----:B--2---:R2:W5:Y:S01]  /*0210*/  LDG.E R70, desc[UR4][R70.64] ;  /* 0x0000000446467981 */ /* 0x004562000c1e1900 */
[----:B------:R-:W-:Y:S05]  /*0220*/  BRA `(.L_x_2) ;  /* 0x0000000000087947 */ /* 0x000fea0003800000 */
.L_x_3:
[----:B------:R-:W2:Y:S02]  /*0230*/  LDCU UR4, c[0x0][0x8a0] ;  /* 0x00011400ff0477ac */ /* 0x000ea40008000800 */
[----:B--2---:R-:W-:Y:S02]  /*0240*/  MOV R70, UR4 ;  /* 0x0000000400467c02 */ /* 0x004fe40008000f00 */
.L_x_2:
[----:B------:R-:W-:Y:S01]  /*0250*/  IMAD.U32 R0, RZ, RZ, UR17 ;  /* 0x00000011ff007e24 */ /* 0x000fe2000f8e00ff */
[----:B------:R-:W-:Y:S04]  /*0260*/  BSSY.RECONVERGENT B0, `(.L_x_4) ;  /* 0x000000c000007945 */ /* 0x000fe80003800200 */
[C---:B------:R-:W-:Y:S02]  /*0270*/  ISETP.NE.OR P1, PT, R0.reuse, 0x1, !P3 ;  /* 0x000000010000780c */ /* 0x040fe40005f25670 */
[----:B------:R-:W-:-:S11]  /*0280*/  ISETP.NE.OR P0, PT, R0, 0x3, !P3 ;  /* 0x000000030000780c */ /* 0x000fd60005f05670 */
[----:B------:R-:W-:Y:S05]  /*0290*/  @P1 BRA `(.L_x_5) ;  /* 0x0000000000201947 */ /* 0x000fea0003800000 */
[----:B------:R-:W3:Y:S02]  /*02a0*/  LDCU.64 UR4, c[0x0][0x348] ;  /* 0x00006900ff0477ac */ /* 0x000ee40008000a00 */
[----:B---3--:R-:W-:Y:S02]  /*02b0*/  UIADD3 UR6, UP1, UPT, UR4, 0x80, URZ ;  /* 0x0000008004067890 */ /* 0x008fe4000ff3e0ff */
[----:B------:R-:W-:Y:S02]  /*02c0*/  UIADD3 UR4, UP0, UPT, UR4, 0x180, URZ ;  /* 0x0000018004047890 */ /* 0x000fe4000ff1e0ff */
[----:B------:R-:W-:Y:S02]  /*02d0*/  UIADD3.X UR7, UPT, UPT, URZ, UR5, URZ, UP1, !UPT ;  /* 0x00000005ff077290 */ /* 0x000fe40008ffe4ff */
[----:B------:R-:W-:-:S07]  /*02e0*/  UIADD3.X UR5, UPT, UPT, URZ, UR5, URZ, UP0, !UPT ;  /* 0x00000005ff057290 */ /* 0x000fce00087fe4ff */
[----:B------:R3:W-:Y:S02]  /*02f0*/  UTMACCTL.PF [UR6] ;  /* 0x00000000060079b9 */ /* 0x0007e40008040000 */
[----:B------:R3:W-:Y:S02]  /*0300*/  UTMACCTL.PF [UR4] ;  /* 0x00000000040079b9 */ /* 0x0007e40008040000 */
[----:B---3--:R-:W-:Y:S01]  /*0310*/  NOP ;  /* 0x0000000000007918 */ /* 0x008fe20000000000 */
.L_x_5:
[----:B------:R-:W-:Y:S05]  /*0320*/  BSYNC.RECONVERGENT B0 ;  /* 0x0000000000007941 */ /* 0x000fea0003800200 */
.L_x_4:
[----:B------:R-:W-:Y:S04]  /*0330*/  BSSY.RECONVERGENT B0, `(.L_x_6) ;  /* 0x000000a000007945 */ /* 0x000fe80003800200 */
        /* <DEDUP_REMOVED lines=9> */
.L_x_7:
[----:B------:R-:W-:Y:S05]  /*03d0*/  BSYNC.RECONVERGENT B0 ;  /* 0x0000000000007941 */ /* 0x000fea0003800200 */
.L_x_6:
[----:B------:R-:W3:Y:S01]  /*03e0*/  LDCU.64 UR4, c[0x0][0x888] ;  /* 0x00011100ff0477ac */ /* 0x000ee20008000a00 */
[----:B------:R-:W-:Y:S02]  /*03f0*/  UISETP.EQ.U32.AND UP1, UPT, UR8, URZ, UPT ;  /* 0x000000ff0800728c */ /* 0x000fe4000bf22070 */
[----:B------:R-:W-:Y:S02]  /*0400*/  UPLOP3.LUT UP3, UPT, UPT, UPT, UPT, 0x80, 0x8 ;  /* 0x000000000008789c */ /* 0x000fe40003f6f070 */
[----:B---3--:R-:W-:-:S04]  /*0410*/  UISETP.NE.U32.AND UP0, UPT, UR4, URZ, UPT ;  /* 0x000000ff0400728c */ /* 0x008fc8000bf05070 */
[----:B------:R-:W-:-:S04]  /*0420*/  UISETP.NE.AND.EX UP0, UPT, UR5, URZ, UPT, UP0 ;  /* 0x000000ff0500728c */ /* 0x000fc8000bf05300 */
[----:B------:R-:W-:-:S04]  /*0430*/  UISETP.EQ.OR.EX UP2, UPT, UR9, URZ, !UP0, UP1 ;  /* 0x000000ff0900728c */ /* 0x000fc8000c742710 */
[----:B------:R-:W-:-:S06]  /*0440*/  UP2UR UR4, UPR, URZ, 0x4 ;  /* 0x00000004ff047883 */ /* 0x000fcc0008000000 */
[----:B------:R-:W-:Y:S01]  /*0450*/  MOV R161, UR4 ;  /* 0x0000000400a17c02 */ /* 0x000fe20008000f00 */
[----:B------:R-:W-:Y:S06]  /*0460*/  BRA.U !UP2, `(.L_x_8) ;  /* 0x000000010a207547 */ /* 0x000fec000b800000 */
[----:B------:R-:W-:Y:S01]  /*0470*/  UISETP.NE.U32.AND UP1, UPT, UR8, URZ, UPT ;  /* 0x000000ff0800728c */ /* 0x000fe2000bf25070 */
[----:B-----5:R-:W-:Y:S01]  /*0480*/  FSETP.NEU.AND P0, PT, R73, RZ, PT ;  /* 0x000000ff4900720b */ /* 0x020fe20003f0d000 */
[----:B------:R-:W-:Y:S02]  /*0490*/  USEL UR4, URZ, 0xffffffff, UP0 ;  /* 0xffffffffff047887 */ /* 0x000fe40008000000 */
[----:B------:R-:W-:-:S10]  /*04a0*/  UISETP.NE.AND.EX UP1, UPT, UR9, URZ, UPT, UP1 ;  /* 0x000000ff0900728c */ /* 0x000fd4000bf25310 */
[----:B------:R-:W-:Y:S01]  /*04b0*/  VOTEU.ANY UP0, P0 ;  /* 0x0000000000ff7886 */ /* 0x000fe20000000100 */
[----:B------:R-:W-:-:S04]  /*04c0*/  @!UP1 USEL UR4, URZ, 0xffffffff, UP0 ;  /* 0xffffffffff049887 */ /* 0x000fc80008000000 */
[----:B------:R-:W-:-:S04]  /*04d0*/  ULOP3.LUT UR4, UR4, 0x1, URZ, 0xc0, !UPT ;  /* 0x0000000104047892 */ /* 0x000fc8000f8ec0ff */
[----:B------:R-:W-:-:S11]  /*04e0*/  UISETP.NE.U32.AND UP3, UPT, UR4, 0x1, UPT ;  /* 0x000000010400788c */ /* 0x000fd6000bf65070 */
.L_x_8:
[----:B-1----:R-:W1:Y:S01]  /*04f0*/  SHFL.IDX PT, R2, R159, RZ, 0x1f ;  /* 0x00001fff9f027589 */ /* 0x002e6200000e0000 */
[----:B------:R-:W-:-:S04]  /*0500*/  UISETP.NE.AND UP0, UPT, UR17, 0x2, UPT ;  /* 0x000000021100788c */ /* 0x000fc8000bf05270 */
[----:B------:R-:W-:Y:S01]  /*0510*/  USEL UR37, URZ, 0x1, UP0 ;  /* 0x00000001ff257887 */ /* 0x000fe20008000000 */
[----:B-1----:R-:W-:-:S13]  /*0520*/  ISETP.NE.AND P0, PT, R2, RZ, PT ;  /* 0x000000ff0200720c */ /* 0x002fda0003f05270 */
[----:B------:R-:W-:Y:S05]  /*0530*/  @P0 BRA `(.L_x_9) ;  /* 0x0000000000a40947 */ /* 0x000fea0003800000 */
[----:B------:R-:W-:Y:S01]  /*0540*/  ELECT P0, URZ, PT ;  /* 0x0000000000ff782f */ /* 0x000fe20003800000 */
[----:B------:R-:W-:-:S12]  /*0550*/  BSSY.RECONVERGENT B0, `(.L_x_9) ;  /* 0x0000027000007945 */ /* 0x000fd80003800200 */
[----:B------:R-:W-:Y:S05]  /*0560*/  @!P0 BRA `(.L_x_10) ;  /* 0x0000000000948947 */ /* 0x000fea0003800000 */
[----:B------:R-:W1:Y:S01]  /*0570*/  S2UR UR4, SR_CgaCtaId ;  /* 0x00000000000479c3 */ /* 0x000e620000008800 */
[----:B------:R-:W-:Y:S01]  /*0580*/  UMOV UR5, 0x400 ;  /* 0x0000040000057882 */ /* 0x000fe20000000000 */
[----:B------:R-:W-:Y:S01]  /*0590*/  UMOV UR8, 0x1 ;  /* 0x0000000100087882 */ /* 0x000fe20000000000 */
[----:B------:R-:W-:Y:S01]  /*05a0*/  UMOV UR6, 0x4 ;  /* 0x0000000400067882 */ /* 0x000fe20000000000 */
[----:B------:R-:W-:-:S04]  /*05b0*/  UIADD3 UR8, UPT, UPT, -UR8, 0x100000, URZ ;  /* 0x0010000008087890 */ /* 0x000fc8000fffe1ff */
[----:B------:R-:W-:Y:S02]  /*05c0*/  USHF.L.U32 UR9, UR8, 0xb, URZ ;  /* 0x0000000b08097899 */ /* 0x000fe400080006ff */
[----:B------:R-:W-:Y:S02]  /*05d0*/  USHF.L.U32 UR8, UR8, 0x1, URZ ;  /* 0x0000000108087899 */ /* 0x000fe400080006ff */
[----:B------:R-:W-:-:S04]  /*05e0*/  UIADD3 UR6, UPT, UPT, -UR6, 0x100000, URZ ;  /* 0x0010000006067890 */ /* 0x000fc8000fffe1ff */
[----:B------:R-:W-:Y:S02]  /*05f0*/  USHF.L.U32 UR7, UR6, 0xb, URZ ;  /* 0x0000000b06077899 */ /* 0x000fe400080006ff */
[----:B------:R-:W-:Y:S02]  /*0600*/  USHF.L.U32 UR6, UR6, 0x1, URZ ;  /* 0x0000000106067899 */ /* 0x000fe400080006ff */
[----:B-1----:R-:W-:Y:S01]  /*0610*/  ULEA UR4, UR4, UR5, 0x18 ;  /* 0x0000000504047291 */ /* 0x002fe2000f8ec0ff */
[----:B------:R-:W1:Y:S11]  /*0620*/  FENCE.VIEW.ASYNC.S ;  /* 0x00000000000073c6 */ /* 0x000e760000000000 */
[----:B-1----:R1:W3:Y:S01]  /*0630*/  SYNCS.EXCH.64 URZ, [UR4], UR8 ;  /* 0x0000000804ff75b2 */ /* 0x0022e20008000100 */
[----:B------:R1:W4:Y:S01]  /*0640*/  SYNCS.EXCH.64 URZ, [UR4+0x60], UR6 ;  /* 0x0000600604ff75b2 */ /* 0x0003220008000100 */
[----:B------:R1:W1:Y:S01]  /*0650*/  SYNCS.EXCH.64 URZ, [UR4+0x8], UR8 ;  /* 0x0000080804ff75b2 */ /* 0x0002620008000100 */
        /* <DEDUP_REMOVED lines=21> */
[----:B---3--:R-:W-:Y:S01]  /*07b0*/  NOP ;  /* 0x0000000000007918 */ /* 0x008fe20000000000 */
.L_x_10:
[----:B-1----:R-:W-:Y:S05]  /*07c0*/  BSYNC.RECONVERGENT B0 ;  /* 0x0000000000007941 */ /* 0x002fea0003800200 */
.L_x_9:
[----:B------:R-:W1:Y:S01]  /*07d0*/  SHFL.IDX PT, R2, R159, RZ, 0x1f ;  /* 0x00001fff9f027589 */ /* 0x000e6200000e0000 */
[----:B------:R-:W-:Y:S01]  /*07e0*/  NOP ;  /* 0x0000000000007918 */ /* 0x000fe20000000000 */
[----:B-1----:R-:W-:-:S13]  /*07f0*/  ISETP.NE.AND P0, PT, R2, 0x1, PT ;  /* 0x000000010200780c */ /* 0x002fda0003f05270 */
[----:B------:R-:W-:Y:S05]  /*0800*/  @P0 BRA `(.L_x_11) ;  /* 0x0000000000480947 */ /* 0x000fea0003800000 */
        /* <DEDUP_REMOVED lines=9> */
[----:B------:R-:W-:Y:S01]  /*08a0*/  USHF.L.U32 UR6, UR6, 0x1, URZ ;  /* 0x0000000106067899 */ /* 0x000fe200080006ff */
[----:B------:R-:W-:Y:S01]  /*08b0*/  ELECT P0, URZ, PT ;  /* 0x0000000000ff782f */ /* 0x000fe20003800000 */
[----:B-1----:R-:W-:Y:S01]  /*08c0*/  ULEA UR4, UR4, UR5, 0x18 ;  /* 0x0000000504047291 */ /* 0x002fe2000f8ec0ff */
[----:B------:R-:W1:Y:S11]  /*08d0*/  FENCE.VIEW.ASYNC.S ;  /* 0x00000000000073c6 */ /* 0x000e760000000000 */
[----:B-1----:R1:W3:Y:S01]  /*08e0*/  SYNCS.EXCH.64 URZ, [UR4+0xc0], UR8 ;  /* 0x0000c00804ff75b2 */ /* 0x0022e20008000100 */
[----:B------:R1:W1:Y:S01]  /*08f0*/  SYNCS.EXCH.64 URZ, [UR4+0xd0], UR6 ;  /* 0x0000d00604ff75b2 */ /* 0x0002620008000100 */
[----:B------:R1:W1:Y:S01]  /*0900*/  SYNCS.EXCH.64 URZ, [UR4+0xc8], UR8 ;  /* 0x0000c80804ff75b2 */ /* 0x0002620008000100 */
[----:B------:R1:W1:Y:S01]  /*0910*/  SYNCS.EXCH.64 URZ, [UR4+0xd8], UR6 ;  /* 0x0000d80604ff75b2 */ /* 0x0002620008000100 */
[----:B------:R-:W-:Y:S01]  /*0920*/  NOP ;  /* 0x0000000000007918 */ /* 0x000fe20000000000 */
.L_x_11:
[----:B------:R-:W2:Y:S01]  /*0930*/  SHFL.IDX PT, R2, R159, RZ, 0x1f ;  /* 0x00001fff9f027589 */ /* 0x000ea200000e0000 */
[----:B------:R-:W-:Y:S01]  /*0940*/  NOP ;  /* 0x0000000000007918 */ /* 0x000fe20000000000 */
[----:B--2---:R-:W-:-:S13]  /*0950*/  ISETP.NE.AND P0, PT, R2, 0x3, PT ;  /* 0x000000030200780c */ /* 0x004fda0003f05270 */
[----:B------:R-:W-:Y:S05]  /*0960*/  @P0 BRA `(.L_x_12) ;  /* 0x0000000000300947 */ /* 0x000fea0003800000 */
[----:B-1----:R-:W1:Y:S01]  /*0970*/  S2UR UR6, SR_CgaCtaId ;  /* 0x00000000000679c3 */ /* 0x002e620000008800 */
[----:B------:R-:W-:Y:S01]  /*0980*/  UMOV UR4, 0x400 ;  /* 0x0000040000047882 */ /* 0x000fe20000000000 */
[----:B------:R-:W-:Y:S01]  /*0990*/  UMOV UR5, 0x20 ;  /* 0x0000002000057882 */ /* 0x000fe20000000000 */
[----:B------:R-:W-:Y:S01]  /*09a0*/  ELECT P0, URZ, PT ;  /* 0x0000000000ff782f */ /* 0x000fe20003800000 */
[----:B-1----:R-:W-:Y:S02]  /*09b0*/  ULEA UR6, UR6, UR4, 0x18 ;  /* 0x0000000406067291 */ /* 0x002fe4000f8ec0ff */
[----:B------:R-:W-:-:S04]  /*09c0*/  UIADD3 UR4, UPT, UPT, -UR5, 0x100000, URZ ;  /* 0x0010000005047890 */ /* 0x000fc8000fffe1ff */
[----:B------:R-:W-:Y:S02]  /*09d0*/  USHF.L.U32 UR5, UR4, 0xb, URZ ;  /* 0x0000000b04057899 */ /* 0x000fe400080006ff */
[----:B------:R-:W-:Y:S01]  /*09e0*/  USHF.L.U32 UR4, UR4, 0x1, URZ ;  /* 0x0000000104047899 */ /* 0x000fe200080006ff */
[----:B------:R-:W1:Y:S11]  /*09f0*/  FENCE.VIEW.ASYNC.S ;  /* 0x00000000000073c6 */ /* 0x000e760000000000 */
[----:B-1----:R2:W1:Y:S01]  /*0a00*/  SYNCS.EXCH.64 URZ, [UR6+0xe0], UR4 ;  /* 0x0000e00406ff75b2 */ /* 0x0024620008000100 */
[----:B------:R2:W1:Y:S02]  /*0a10*/  SYNCS.EXCH.64 URZ, [UR6+0xe8], UR4 ;  /* 0x0000e80406ff75b2 */ /* 0x0004640008000100 */
[----:B--2---:R-:W-:Y:S01]  /*0a20*/  NOP ;  /* 0x0000000000007918 */ /* 0x004fe20000000000 */
.L_x_12:
[----:B------:R-:W2:Y:S01]  /*0a30*/  SHFL.IDX PT, R2, R159, RZ, 0x1f ;  /* 0x00001fff9f027589 */ /* 0x000ea200000e0000 */
[----:B------:R-:W-:Y:S01]  /*0a40*/  NOP ;  /* 0x0000000000007918 */ /* 0x000fe20000000000 */
[----:B--2---:R-:W-:-:S13]  /*0a50*/  ISETP.NE.AND P0, PT, R2, 0x4, PT ;  /* 0x000000040200780c */ /* 0x004fda0003f05270 */
[----:B------:R-:W-:Y:S05]  /*0a60*/  @P0 BRA `(.L_x_13) ;  /* 0x00000000004c0947 */ /* 0x000fea0003800000 */
[----:B-1----:R-:W1:Y:S01]  /*0a70*/  S2UR UR6, SR_CgaCtaId ;  /* 0x00000000000679c3 */ /* 0x002e620000008800 */
[----:B------:R-:W-:Y:S01]  /*0a80*/  UMOV UR4, 0x3a0 ;  /* 0x000003a000047882 */ /* 0x000fe20000000000 */
[----:B------:R-:W-:Y:S01]  /*0a90*/  UMOV UR5, 0x400 ;  /* 0x0000040000057882 */ /* 0x000fe20000000000 */
[----:B------:R-:W-:Y:S01]  /*0aa0*/  USEL UR4, UR4, 0x320, UP3 ;  /* 0x0000032004047887 */ /* 0x000fe20009800000 */
[----:B------:R-:W-:Y:S01]  /*0ab0*/  UMOV UR8, 0x1 ;  /* 0x0000000100087882 */ /* 0x000fe20000000000 */
[----:B------:R-:W-:Y:S01]  /*0ac0*/  ELECT P0, URZ, PT ;  /* 0x0000000000ff782f */ /* 0x000fe20003800000 */
[----:B------:R-:W-:-:S04]  /*0ad0*/  UIADD3 UR8, UPT, UPT, -UR8, 0x100000, URZ ;  /* 0x0010000008087890 */ /* 0x000fc8000fffe1ff */
[----:B------:R-:W-:Y:S02]  /*0ae0*/  USHF.L.U32 UR9, UR8, 0xb, URZ ;  /* 0x0000000b08097899 */ /* 0x000fe400080006ff */
[----:B------:R-:W-:Y:S02]  /*0af0*/  USHF.L.U32 UR8, UR8, 0x1, URZ ;  /* 0x0000000108087899 */ /* 0x000fe400080006ff */
[----:B-1----:R-:W-:Y:S02]  /*0b00*/  ULEA UR6, UR6, UR5, 0x18 ;  /* 0x0000000506067291 */ /* 0x002fe4000f8ec0ff */
[----:B------:R-:W-:-:S04]  /*0b10*/  UIADD3 UR4, UPT, UPT, -UR4, 0x100000, URZ ;  /* 0x0010000004047890 */ /* 0x000fc8000fffe1ff */
[----:B------:R-:W-:Y:S02]  /*0b20*/  USHF.L.U32 UR5, UR4, 0xb, URZ ;  /* 0x0000000b04057899 */ /* 0x000fe400080006ff */
[----:B------:R-:W-:Y:S01]  /*0b30*/  USHF.L.U32 UR4, UR4, 0x1, URZ ;  /* 0x0000000104047899 */ /* 0x000fe200080006ff */
[----:B------:R-:W1:Y:S03]  /*0b40*/  FENCE.VIEW.ASYNC.S ;  /* 0x00000000000073c6 */ /* 0x000e660000000000 */
[----:B-1----:R2:W1:Y:S08]  /*0b50*/  SYNCS.EXCH.64 URZ, [UR6+0xf0], UR8 ;  /* 0x0000f00806ff75b2 */ /* 0x0024700008000100 */
[----:B------:R2:W1:Y:S01]  /*0b60*/  SYNCS.EXCH.64 URZ, [UR6+0x100], UR4 ;  /* 0x0001000406ff75b2 */ /* 0x0004620008000100 */
[----:B------:R2:W1:Y:S01]  /*0b70*/  SYNCS.EXCH.64 URZ, [UR6+0xf8], UR8 ;  /* 0x0000f80806ff75b2 */ /* 0x0004620008000100 */
[----:B------:R2:W1:Y:S02]  /*0b80*/  SYNCS.EXCH.64 URZ, [UR6+0x108], UR4 ;  /* 0x0001080406ff75b2 */ /* 0x0004640008000100 */
[----:B--2---:R-:W-:Y:S01]  /*0b90*/  NOP ;  /* 0x0000000000007918 */ /* 0x004fe20000000000 */
.L_x_13:
[----:B------:R-:W2:Y:S01]  /*0ba0*/  SHFL.IDX PT, R2, R159, RZ, 0x1f ;  /* 0x00001fff9f027589 */ /* 0x000ea200000e0000 */
[----:B------:R-:W-:Y:S01]  /*0bb0*/  NOP ;  /* 0x0000000000007918 */ /* 0x000fe20000000000 */
[----:B--2---:R-:W-:-:S13]  /*0bc0*/  ISETP.NE.AND P0, PT, R2, 0x5, PT ;  /* 0x000000050200780c */ /* 0x004fda0003f05270 */
[----:B------:R-:W-:Y:S05]  /*0bd0*/  @P0 BRA `(.L_x_14) ;  /* 0x0000000000580947 */ /* 0x000fea0003800000 */
[----:B-1----:R-:W1:Y:S01]  /*0be0*/  S2UR UR4, SR_CgaCtaId ;  /* 0x00000000000479c3 */ /* 0x002e620000008800 */
        /* <DEDUP_REMOVED lines=12> */
[----:B-1----:R2:W1:Y:S01]  /*0cb0*/  SYNCS.EXCH.64 URZ, [UR4+0x110], UR8 ;  /* 0x0001100804ff75b2 */ /* 0x0024620008000100 */
[----:B------:R2:W1:Y:S01]  /*0cc0*/  SYNCS.EXCH.64 URZ, [UR4+0x130], UR6 ;  /* 0x0001300604ff75b2 */ /* 0x0004620008000100 */
[----:B------:R2:W1:Y:S01]  /*0cd0*/  SYNCS.EXCH.64 URZ, [UR4+0x118], UR8 ;  /* 0x0001180804ff75b2 */ /* 0x0004620008000100 */
[----:B------:R2:W1:Y:S01]  /*0ce0*/  SYNCS.EXCH.64 URZ, [UR4+0x138], UR6 ;  /* 0x0001380604ff75b2 */ /* 0x0004620008000100 */
[----:B------:R2:W1:Y:S01]  /*0cf0*/  SYNCS.EXCH.64 URZ, [UR4+0x120], UR8 ;  /* 0x0001200804ff75b2 */ /* 0x0004620008000100 */
[----:B------:R2:W1:Y:S01]  /*0d00*/  SYNCS.EXCH.64 URZ, [UR4+0x140], UR6 ;  /* 0x0001400604ff75b2 */ /* 0x0004620008000100 */
[----:B------:R2:W1:Y:S01]  /*0d10*/  SYNCS.EXCH.64 URZ, [UR4+0x128], UR8 ;  /* 0x0001280804ff75b2 */ /* 0x0004620008000100 */
[----:B------:R2:W1:Y:S02]  /*0d20*/  SYNCS.EXCH.64 URZ, [UR4+0x148], UR6 ;  /* 0x0001480604ff75b2 */ /* 0x0004640008000100 */
[----:B--2---:R-:W-:Y:S01]  /*0d30*/  NOP ;  /* 0x0000000000007918 */ /* 0x004fe20000000000 */
.L_x_14:
[----:B------:R-:W2:Y:S01]  /*0d40*/  SHFL.IDX PT, R2, R159, RZ, 0x1f ;  /* 0x00001fff9f027589 */ /* 0x000ea200000e0000 */
[----:B------:R-:W1:Y:S01]  /*0d50*/  S2UR UR45, SR_CgaCtaId ;  /* 0x00000000002d79c3 */ /* 0x000e620000008800 */
[----:B------:R-:W-:Y:S01]  /*0d60*/  NOP ;  /* 0x0000000000007918 */ /* 0x000fe20000000000 */
[----:B--2---:R-:W-:-:S13]  /*0d70*/  ISETP.NE.AND P0, PT, R2, 0x3, PT ;  /* 0x000000030200780c */ /* 0x004fda0003f05270 */
[----:B-1----:R-:W-:Y:S05]  /*0d80*/  @P0 BRA `(.L_x_15) ;  /* 0x0000000000340947 */ /* 0x002fea0003800000 */
[----:B------:R-:W-:Y:S01]  /*0d90*/  UMOV UR4, 0x400 ;  /* 0x0000040000047882 */ /* 0x000fe20000000000 */
[----:B------:R-:W-:Y:S01]  /*0da0*/  UMOV UR6, 0x20 ;  /* 0x0000002000067882 */ /* 0x000fe20000000000 */
[----:B------:R-:W-:Y:S02]  /*0db0*/  ULEA UR4, UR45, UR4, 0x18 ;  /* 0x000000042d047291 */ /* 0x000fe4000f8ec0ff */
[----:B------:R-:W-:-:S04]  /*0dc0*/  UIADD3 UR6, UPT, UPT, -UR6, 0x100000, URZ ;  /* 0x0010000006067890 */ /* 0x000fc8000fffe1ff */
[----:B------:R-:W-:Y:S02]  /*0dd0*/  USHF.L.U32 UR7, UR6, 0xb, URZ ;  /* 0x0000000b06077899 */ /* 0x000fe400080006ff */
[----:B------:R-:W-:Y:S01]  /*0de0*/  USHF.L.U32 UR6, UR6, 0x1, URZ ;  /* 0x0000000106067899 */ /* 0x000fe200080006ff */
[----:B------:R-:W-:Y:S01]  /*0df0*/  ELECT P0, URZ, PT ;  /* 0x0000000000ff782f */ /* 0x000fe20003800000 */
[----:B------:R-:W1:Y:S10]  /*0e00*/  FENCE.VIEW.ASYNC.S ;  /* 0x00000000000073c6 */ /* 0x000e740000000000 */
[----:B-1----:R1:W2:Y:S01]  /*0e10*/  SYNCS.EXCH.64 URZ, [UR4+0x150], UR6 ;  /* 0x0001500604ff75b2 */ /* 0x0022a20008000100 */
[----:B------:R1:W1:Y:S01]  /*0e20*/  SYNCS.EXCH.64 URZ, [UR4+0x160], UR6 ;  /* 0x0001600604ff75b2 */ /* 0x0002620008000100 */
[----:B------:R1:W1:Y:S01]  /*0e30*/  SYNCS.EXCH.64 URZ, [UR4+0x158], UR6 ;  /* 0x0001580604ff75b2 */ /* 0x0002620008000100 */
[----:B------:R1:W1:Y:S01]  /*0e40*/  SYNCS.EXCH.64 URZ, [UR4+0x168], UR6 ;  /* 0x0001680604ff75b2 */ /* 0x0002620008000100 */
[----:B------:R-:W-:Y:S01]  /*0e50*/  NOP ;  /* 0x0000000000007918 */ /* 0x000fe20000000000 */
.L_x_15:
[----:B-1----:R-:W1:Y:S01]  /*0e60*/  LDCU UR4, c[0x0][0x36c] ;  /* 0x00006d80ff0477ac */ /* 0x002e620008000800 */
[----:B------:R-:W-:Y:S01]  /*0e70*/  ISETP.NE.OR P3, PT, R0, 0x2, !P3 ;  /* 0x000000020000780c */ /* 0x000fe20005f65670 */
[----:B------:R-:W-:Y:S01]  /*0e80*/  NOP ;  /* 0x0000000000007918 */ /* 0x000fe20000000000 */
[----:B------:R-:W-:Y:S01]  /*0e90*/  LOP3.LUT R0, R170, 0x1f, RZ, 0xc0, !PT ;  /* 0x0000001faa007812 */ /* 0x000fe200078ec0ff */
[----:B------:R-:W-:Y:S02]  /*0ea0*/  UISETP.NE.AND UP4, UPT, UR17, URZ, UPT ;  /* 0x000000ff1100728c */ /* 0x000fe4000bf85270 */
[----:B-1----:R-:W-:-:S09]  /*0eb0*/  UISETP.EQ.U32.AND UP5, UPT, UR4, 0x1, UPT ;  /* 0x000000010400788c */ /* 0x002fd2000bfa2070 */
[----:B------:R-:W-:Y:S05]  /*0ec0*/  BRA.U !UP5, `(.L_x_16) ;  /* 0x000000010d087547 */ /* 0x000fea000b800000 */
[----:B--234-:R-:W-:Y:S01]  /*0ed0*/  UCGABAR_ARV ;  /* 0x00000000000079c7 */ /* 0x01cfe20008000000 */
[----:B------:R-:W-:Y:S05]  /*0ee0*/  BRA `(.L_x_17) ;  /* 0x0000000000047947 */ /* 0x000fea0003800000 */
.L_x_16:
[----:B--234-:R-:W-:Y:S01]  /*0ef0*/  NOP ;  /* 0x0000000000007918 */ /* 0x01cfe20000000000 */
.L_x_17:
[----:B------:R-:W1:Y:S01]  /*0f00*/  S2UR UR7, SR_CTAID.X ;  /* 0x00000000000779c3 */ /* 0x000e620000002500 */
[----:B------:R-:W-:-:S05]  /*0f10*/  CS2R.32 R160, SR_CgaSize ;  /* 0x0000000000a07805 */ /* 0x000fca0000008a00 */
[----:B------:R-:W-:-:S05]  /*0f20*/  IMAD R160, R160, -0xa0, RZ ;  /* 0xffffff60a0a07824 */ /* 0x000fca00078e02ff */
[----:B------:R-:W-:-:S14]  /*0f30*/  R2UR UR5, R160 ;  /* 0x00000000a00572ca */ /* 0x000fdc00000e0000 */
[----:B------:R-:W2:Y:S01]  /*0f40*/  LDCU UR5, c[0x0][UR5+0x2b0] ;  /* 0x00005600050577ac */ /* 0x000ea20008000800 */
[----:B------:R-:W-:-:S05]  /*0f50*/  CS2R.32 R160, SR_CgaSize ;  /* 0x0000000000a07805 */ /* 0x000fca0000008a00 */
[----:B------:R-:W-:-:S05]  /*0f60*/  IMAD R160, R160, -0xa0, RZ ;  /* 0xffffff60a0a07824 */ /* 0x000fca00078e02ff */
[----:B------:R-:W-:-:S14]  /*0f70*/  R2UR UR4, R160 ;  /* 0x00000000a00472ca */ /* 0x000fdc00000e0000 */
[----:B------:R-:W3:Y:S01]  /*0f80*/  LDCU UR4, c[0x0][UR4+0x2b4] ;  /* 0x00005680040477ac */ /* 0x000ee20008000800 */
[----:B------:R-:W4:Y:S01]  /*0f90*/  S2UR UR8, SR_CTAID.Y ;  /* 0x00000000000879c3 */ /* 0x000f220000002600 */
[----:B------:R-:W-:-:S05]  /*0fa0*/  CS2R.32 R160, SR_CgaSize ;  /* 0x0000000000a07805 */ /* 0x000fca0000008a00 */
[----:B------:R-:W-:-:S05]  /*0fb0*/  IMAD R160, R160, -0xa0, RZ ;  /* 0xffffff60a0a07824 */ /* 0x000fca00078e02ff */
[----:B------:R-:W-:-:S14]  /*0fc0*/  R2UR UR9, R160 ;  /* 0x00000000a00972ca */ /* 0x000fdc00000e0000 */
[----:B------:R-:W3:Y:S01]  /*0fd0*/  LDCU UR9, c[0x0][UR9+0x2a0] ;  /* 0x00005400090977ac */ /* 0x000ee20008000800 */
[----:B------:R-:W3:Y:S01]  /*0fe0*/  LDCU UR21, c[0x0][0xb24] ;  /* 0x00016480ff1577ac */ /* 0x000ee20008000800 */
[----:B------:R-:W1:Y:S01]  /*0ff0*/  S2UR UR36, SR_CTAID.Z ;  /* 0x00000000002479c3 */ /* 0x000e620000002700 */
[----:B------:R-:W-:-:S05]  /*1000*/  CS2R.32 R160, SR_CgaSize ;  /* 0x0000000000a07805 */ /* 0x000fca0000008a00 */
[----:B------:R-:W-:-:S05]  /*1010*/  IMAD R160, R160, -0xa0, RZ ;  /* 0xffffff60a0a07824 */ /* 0x000fca00078e02ff */
[----:B------:R-:W-:-:S14]  /*1020*/  R2UR UR63, R160 ;  /* 0x00000000a03f72ca */ /* 0x000fdc00000e0000 */
[----:B------:R-:W3:Y:S01]  /*1030*/  LDCU UR63, c[0x0][UR63+0x2a4] ;  /* 0x000054803f3f77ac */ /* 0x000ee20008000800 */
[----:B------:R-:W3:Y:S01]  /*1040*/  LDCU UR42, c[0x0][0xb24] ;  /* 0x00016480ff2a77ac */ /* 0x000ee20008000800 */
[----:B-1----:R-:W-:Y:S01]  /*1050*/  I2FP.F32.U32 R3, UR7 ;  /* 0x0000000700037c45 */ /* 0x002fe20008201000 */
[----:B------:R-:W1:Y:S04]  /*1060*/  LDCU UR28, c[0x0][0xb30] ;  /* 0x00016600ff1c77ac */ /* 0x000e680008000800 */
[----:B--2---:R-:W-:Y:S01]  /*1070*/  FMUL R3, R3, UR5 ;  /* 0x0000000503037c20 */ /* 0x004fe20008400000 */
[----:B------:R-:W-:Y:S01]  /*1080*/  USHF.L.U32 UR26, UR45, 0xb, URZ ;  /* 0x0000000b2d1a7899 */ /* 0x000fe200080006ff */
[----:B----4-:R-:W-:Y:S01]  /*1090*/  I2FP.F32.U32 R2, UR8 ;  /* 0x0000000800027c45 */ /* 0x010fe20008201000 */
[----:B---3--:R-:W-:-:S03]  /*10a0*/  UISETP.GE.AND UP2, UPT, UR21, 0x1, UPT ;  /* 0x000000011500788c */ /* 0x008fc6000bf46270 */
[----:B------:R-:W2:Y:S01]  /*10b0*/  F2I.U32.TRUNC.NTZ R3, R3 ;  /* 0x0000000300037305 */ /* 0x000ea2000020f000 */
[----:B------:R-:W-:Y:S01]  /*10c0*/  UMOV UR16, UR7 ;  /* 0x0000000700107c82 */ /* 0x000fe20008000000 */
[----:B------:R-:W-:Y:S01]  /*10d0*/  FMUL R2, R2, UR4 ;  /* 0x0000000402027c20 */ /* 0x000fe20008400000 */
[----:B------:R-:W-:-:S05]  /*10e0*/  UMOV UR20, UR8 ;  /* 0x0000000800147c82 */ /* 0x000fca0008000000 */
[----:B------:R-:W3:Y:S01]  /*10f0*/  F2I.U32.TRUNC.NTZ R2, R2 ;  /* 0x0000000200027305 */ /* 0x000ee2000020f000 */
[----:B--2---:R-:W-:Y:S02]  /*1100*/  R2UR UR4, R3 ;  /* 0x00000000030472ca */ /* 0x004fe400000e0000 */
[----:B---3--:R-:W-:Y:S02]  /*1110*/  R2UR UR6, R2 ;  /* 0x00000000020672ca */ /* 0x008fe400000e0000 */
[----:B------:R-:W-:-:S09]  /*1120*/  PRMT R2, RZ, 0x7610, R2 ;  /* 0x00007610ff027816 */ /* 0x000fd20000000002 */
[----:B------:R-:W-:-:S04]  /*1130*/  UIADD3 UR5, UPT, UPT, -UR4, URZ, URZ ;  /* 0x000000ff04057290 */ /* 0x000fc8000fffe1ff */
[----:B------:R-:W-:Y:S02]  /*1140*/  UIMAD UR5, UR9, UR5, UR7 ;  /* 0x00000005090572a4 */ /* 0x000fe4000f8e0207 */
[----:B------:R-:W-:-:S04]  /*1150*/  UIADD3 UR4, UPT, UPT, -UR6, URZ, URZ ;  /* 0x000000ff06047290 */ /* 0x000fc8000fffe1ff */
[----:B------:R-:W-:Y:S01]  /*1160*/  IMAD.U32 R160, RZ, RZ, UR5 ;  /* 0x00000005ffa07e24 */ /* 0x000fe2000f8e00ff */
[----:B------:R-:W-:Y:S01]  /*1170*/  UIMAD UR63, UR63, UR4, UR8 ;  /* 0x000000043f3f72a4 */ /* 0x000fe2000f8e0208 */
[----:B-1----:R-:W-:Y:S11]  /*1180*/  BRA.U UP4, `(.L_x_18) ;  /* 0x0000000104447547 */ /* 0x002ff6000b800000 */
[----:B------:R-:W-:Y:S01]  /*1190*/  R2UR UR6, R160 ;  /* 0x00000000a00672ca */ /* 0x000fe200000e0000 */
[----:B------:R-:W-:Y:S02]  /*11a0*/  UISETP.NE.AND UP0, UPT, UR63, URZ, UPT ;  /* 0x000000ff3f00728c */ /* 0x000fe4000bf05270 */
[----:B------:R-:W-:-:S04]  /*11b0*/  UISETP.NE.AND UP1, UPT, UR63, 0x1, UPT ;  /* 0x000000013f00788c */ /* 0x000fc8000bf25270 */
[----:B------:R-:W-:Y:S02]  /*11c0*/  USEL UR5, URZ, 0x2, UP1 ;  /* 0x00000002ff057887 */ /* 0x000fe40008800000 */
[----:B------:R-:W-:-:S04]  /*11d0*/  UISETP.NE.AND UP1, UPT, UR63, 0x3, UPT ;  /* 0x000000033f00788c */ /* 0x000fc8000bf25270 */
[----:B------:R-:W-:-:S04]  /*11e0*/  UISETP.EQ.OR UP0, UPT, UR6, URZ, !UP0 ;  /* 0x000000ff0600728c */ /* 0x000fc8000c702670 */
[----:B------:R-:W-:Y:S02]  /*11f0*/  USEL UR8, URZ, 0x1, !UP0 ;  /* 0x00000001ff087887 */ /* 0x000fe4000c000000 */
[----:B------:R-:W-:-:S04]  /*1200*/  UISETP.NE.AND UP0, UPT, UR63, 0x2, UPT ;  /* 0x000000023f00788c */ /* 0x000fc8000bf05270 */
[----:B------:R-:W-:Y:S02]  /*1210*/  USEL UR4, URZ, 0x4, UP0 ;  /* 0x00000004ff047887 */ /* 0x000fe40008000000 */
[----:B------:R-:W-:Y:S02]  /*1220*/  UISETP.NE.AND UP0, UPT, UR6, URZ, UPT ;  /* 0x000000ff0600728c */ /* 0x000fe4000bf05270 */
[----:B------:R-:W-:Y:S02]  /*1230*/  USEL UR6, URZ, 0x8, UP1 ;  /* 0x00000008ff067887 */ /* 0x000fe40008800000 */
[----:B------:R-:W-:Y:S02]  /*1240*/  USEL UR7, UR5, 0x2, UP0 ;  /* 0x0000000205077887 */ /* 0x000fe40008000000 */
[----:B------:R-:W-:Y:S02]  /*1250*/  USEL UR4, UR4, 0x4, UP0 ;  /* 0x0000000404047887 */ /* 0x000fe40008000000 */
[----:B------:R-:W-:-:S02]  /*1260*/  USEL UR5, UR6, 0x8, UP0 ;  /* 0x0000000806057887 */ /* 0x000fc40008000000 */
[----:B------:R-:W-:-:S04]  /*1270*/  UIADD3 UR4, UPT, UPT, UR4, UR7, UR8 ;  /* 0x0000000704047290 */ /* 0x000fc8000fffe008 */
[----:B------:R-:W-:-:S06]  /*1280*/  UIADD3 UR4, UPT, UPT, UR4, UR5, URZ ;  /* 0x0000000504047290 */ /* 0x000fcc000fffe0ff */
[----:B------:R-:W-:Y:S02]  /*1290*/  MOV R2, UR4 ;  /* 0x0000000400027c02 */ /* 0x000fe40008000f00 */
.L_x_18:
[----:B------:R-:W-:Y:S05]  /*12a0*/  BRA.U !UP2, `(.L_x_19) ;  /* 0x000000010ad47547 */ /* 0x000fea000b800000 */
[----:B------:R-:W1:Y:S01]  /*12b0*/  LDCU.128 UR12, c[0x0][0xb10] ;  /* 0x00016200ff0c77ac */ /* 0x000e620008000c00 */
[----:B------:R-:W2:Y:S01]  /*12c0*/  LDCU UR6, c[0x0][0x370] ;  /* 0x00006e00ff0677ac */ /* 0x000ea20008000800 */
[----:B------:R-:W3:Y:S01]  /*12d0*/  LDCU UR5, c[0x0][0x374] ;  /* 0x00006e80ff0577ac */ /* 0x000ee20008000800 */
[----:B------:R-:W4:Y:S01]  /*12e0*/  LDCU UR27, c[0x0][0xb0c] ;  /* 0x00016180ff1b77ac */ /* 0x000f220008000800 */
[----:B------:R-:W4:Y:S01]  /*12f0*/  LDCU UR4, c[0x0][0xb20] ;  /* 0x00016400ff0477ac */ /* 0x000f220008000800 */
[----:B------:R-:W4:Y:S01]  /*1300*/  LDCU.64 UR8, c[0x0][0xb28] ;  /* 0x00016500ff0877ac */ /* 0x000f220008000a00 */
[----:B-1----:R-:W-:Y:S02]  /*1310*/  UISETP.NE.AND UP0, UPT, UR14, 0x1, UPT ;  /* 0x000000010e00788c */ /* 0x002fe4000bf05270 */
[----:B---3--:R-:W-:Y:S02]  /*1320*/  UIMAD.WIDE.U32 UR10, UR5, UR15, URZ ;  /* 0x0000000f050a72a5 */ /* 0x008fe4000f8e00ff */
[----:B--2---:R-:W-:-:S02]  /*1330*/  UIMAD.WIDE.U32 UR22, UR6, UR12, URZ ;  /* 0x0000000c061672a5 */ /* 0x004fc4000f8e00ff */
[----:B----4-:R-:W-:Y:S02]  /*1340*/  UISETP.NE.AND UP1, UPT, UR27, 0x1, UPT ;  /* 0x000000011b00788c */ /* 0x010fe4000bf25270 */
[----:B------:R-:W-:Y:S01]  /*1350*/  UISETP.NE.AND UP2, UPT, UR21, 0x1, UPT ;  /* 0x000000011500788c */ /* 0x000fe2000bf45270 */
[----:B------:R-:W-:Y:S02]  /*1360*/  UMOV UR10, UR11 ;  /* 0x0000000b000a7c82 */ /* 0x000fe40008000000 */
[----:B------:R-:W-:Y:S01]  /*1370*/  UMOV UR22, UR23 ;  /* 0x0000001700167c82 */ /* 0x000fe20008000000 */
[----:B------:R-:W-:Y:S02]  /*1380*/  @UP0 USHF.R.U32.HI UR5, URZ, UR4, UR10 ;  /* 0x00000004ff050299 */ /* 0x000fe4000801160a */
[----:B------:R-:W-:Y:S02]  /*1390*/  UIMAD.WIDE.U32 UR24, UR20, UR15, URZ ;  /* 0x0000000f141872a5 */ /* 0x000fe4000f8e00ff */
[----:B------:R-:W-:-:S02]  /*13a0*/  UIMAD.WIDE.U32 UR10, UR5, UR8, URZ ;  /* 0x00000008050a72a5 */ /* 0x000fc4000f8e00ff */
[----:B------:R-:W-:Y:S02]  /*13b0*/  @UP1 USHF.R.U32.HI UR6, URZ, UR13, UR22 ;  /* 0x0000000dff061299 */ /* 0x000fe40008011616 */
[----:B------:R-:W-:Y:S02]  /*13c0*/  UIMAD.WIDE.U32 UR18, UR16, UR12, URZ ;  /* 0x0000000c101272a5 */ /* 0x000fe4000f8e00ff */
[----:B------:R-:W-:Y:S01]  /*13d0*/  UIMAD.WIDE.U32 UR22, UR6, UR8, URZ ;  /* 0x00000008061672a5 */ /* 0x000fe2000f8e00ff */
[----:B------:R-:W-:Y:S01]  /*13e0*/  UMOV UR24, UR25 ;  /* 0x0000001900187c82 */ /* 0x000fe20008000000 */
[----:B------:R-:W-:Y:S01]  /*13f0*/  UMOV UR10, UR11 ;  /* 0x0000000b000a7c82 */ /* 0x000fe20008000000 */
[----:B------:R-:W-:Y:S02]  /*1400*/  USHF.R.U32.HI UR24, URZ, UR4, UR24 ;  /* 0x00000004ff187299 */ /* 0x000fe40008011618 */
[----:B------:R-:W-:Y:S02]  /*1410*/  @UP2 USHF.R.U32.HI UR5, URZ, UR9, UR10 ;  /* 0x00000009ff052299 */ /* 0x000fe4000801160a */
[----:B------:R-:W-:Y:S01]  /*1420*/  UMOV UR7, UR23 ;  /* 0x0000001700077c82 */ /* 0x000fe20008000000 */
[----:B------:R-:W-:Y:S01]  /*1430*/  UMOV UR18, UR19 ;  /* 0x0000001300127c82 */ /* 0x000fe20008000000 */
[----:B------:R-:W-:-:S02]  /*1440*/  @UP2 USHF.R.U32.HI UR6, URZ, UR9, UR7 ;  /* 0x00000009ff062299 */ /* 0x000fc40008011607 */
[----:B------:R-:W-:Y:S02]  /*1450*/  USHF.R.U32.HI UR13, URZ, UR13, UR18 ;  /* 0x0000000dff0d7299 */ /* 0x000fe40008011612 */
[----:B------:R-:W-:Y:S02]  /*1460*/  USEL UR4, UR20, UR24, !UP0 ;  /* 0x0000001814047287 */ /* 0x000fe4000c000000 */
[----:B------:R-:W-:Y:S02]  /*1470*/  UIMAD UR7, UR5, UR21, URZ ;  /* 0x00000015050772a4 */ /* 0x000fe4000f8e02ff */
[----:B------:R-:W-:Y:S02]  /*1480*/  USEL UR5, UR16, UR13, !UP1 ;  /* 0x0000000d10057287 */ /* 0x000fe4000c800000 */
[----:B------:R-:W-:Y:S02]  /*1490*/  UIMAD UR12, UR6, UR21, URZ ;  /* 0x00000015060c72a4 */ /* 0x000fe4000f8e02ff */
[----:B------:R-:W-:-:S02]  /*14a0*/  UISETP.GE.AND UP0, UPT, UR4, UR7, UPT ;  /* 0x000000070400728c */ /* 0x000fc4000bf06270 */
[----:B------:R-:W-:Y:S02]  /*14b0*/  UIMAD.WIDE.U32 UR10, UR4, UR8, URZ ;  /* 0x00000008040a72a5 */ /* 0x000fe4000f8e00ff */
[----:B------:R-:W-:Y:S02]  /*14c0*/  UISETP.GE.OR UP0, UPT, UR5, UR12, UP0 ;  /* 0x0000000c0500728c */ /* 0x000fe40008706670 */
[----:B------:R-:W-:Y:S02]  /*14d0*/  UIMAD.WIDE.U32 UR12, UR5, UR8, URZ ;  /* 0x00000008050c72a5 */ /* 0x000fe4000f8e00ff */
[----:B------:R-:W-:Y:S01]  /*14e0*/  UIADD3 UR10, UPT, UPT, -UR4, URZ, URZ ;  /* 0x000000ff040a7290 */ /* 0x000fe2000fffe1ff */
[----:B------:R-:W-:Y:S01]  /*14f0*/  UMOV UR8, UR11 ;  /* 0x0000000b00087c82 */ /* 0x000fe20008000000 */
[----:B------:R-:W-:Y:S02]  /*1500*/  UIADD3 UR11, UPT, UPT, -UR5, URZ, URZ ;  /* 0x000000ff050b7290 */ /* 0x000fe4000fffe1ff */
[----:B------:R-:W-:-:S03]  /*1510*/  USHF.R.U32.HI UR8, URZ, UR9, UR8 ;  /* 0x00000009ff087299 */ /* 0x000fc60008011608 */
[----:B------:R-:W-:Y:S01]  /*1520*/  @!UP0 UMOV UR7, UR13 ;  /* 0x0000000d00078c82 */ /* 0x000fe20008000000 */
[----:B------:R-:W-:Y:S02]  /*1530*/  UIMAD UR20, UR14, UR10, UR20 ;  /* 0x0000000a0e1472a4 */ /* 0x000fe4000f8e0214 */
[----:B------:R-:W-:Y:S02]  /*1540*/  USEL UR8, UR4, UR8, !UP2 ;  /* 0x0000000804087287 */ /* 0x000fe4000d000000 */
[----:B------:R-:W-:Y:S02]  /*1550*/  @!UP0 USHF.R.U32.HI UR7, URZ, UR9, UR7 ;  /* 0x00000009ff078299 */ /* 0x000fe40008011607 */
[----:B------:R-:W-:Y:S02]  /*1560*/  UIADD3 UR9, UPT, UPT, -UR8, URZ, URZ ;  /* 0x000000ff08097290 */ /* 0x000fe4000fffe1ff */
[----:B------:R-:W-:Y:S02]  /*1570*/  @!UP0 USEL UR7, UR5, UR7, !UP2 ;  /* 0x0000000705078287 */ /* 0x000fe4000d000000 */
[----:B------:R-:W-:-:S02]  /*1580*/  UIMAD UR9, UR21, UR9, UR4 ;  /* 0x00000009150972a4 */ /* 0x000fc4000f8e0204 */
[----:B------:R-:W-:Y:S02]  /*1590*/  @!UP0 UIADD3 UR8, UPT, UPT, UR8, -UR7, URZ ;  /* 0x8000000708088290 */ /* 0x000fe4000fffe0ff */
[----:B------:R-:W-:Y:S02]  /*15a0*/  @!UP0 UIMAD UR6, UR9, UR6, UR7 ;  /* 0x00000006090682a4 */ /* 0x000fe4000f8e0207 */
[----:B------:R-:W-:Y:S02]  /*15b0*/  @!UP0 UIMAD UR4, UR8, UR21, UR5 ;  /* 0x00000015080482a4 */ /* 0x000fe4000f8e0205 */
[----:B------:R-:W-:Y:S02]  /*15c0*/  UIMAD UR16, UR27, UR11, UR16 ;  /* 0x0000000b1b1072a4 */ /* 0x000fe4000f8e0210 */
[----:B------:R-:W-:Y:S01]  /*15d0*/  UIMAD UR20, UR4, UR14, UR20 ;  /* 0x0000000e041472a4 */ /* 0x000fe2000f8e0214 */
[----:B------:R-:W-:Y:S02]  /*15e0*/  @!UP0 UMOV UR5, UR6 ;  /* 0x0000000600058c82 */ /* 0x000fe40008000000 */
[----:B------:R-:W-:-:S12]  /*15f0*/  UIMAD UR16, UR5, UR27, UR16 ;  /* 0x0000001b051072a4 */ /* 0x000fd8000f8e0210 */
.L_x_19:
[----:B------:R-:W-:Y:S02]  /*1600*/  UISETP.NE.AND UP1, UPT, UR28, 0x1, UPT ;  /* 0x000000011c00788c */ /* 0x000fe4000bf25270 */
[----:B------:R-:W-:Y:S02]  /*1610*/  UISETP.NE.AND UP0, UPT, UR17, 0x2, UPT ;  /* 0x000000021100788c */ /* 0x000fe4000bf05270 */
[----:B------:R-:W-:-:S05]  /*1620*/  ULOP3.LUT UR21, UR26, 0x1800, URZ, 0xc0, !UPT ;  /* 0x000018001a157892 */ /* 0x000fca000f8ec0ff */
[----:B------:R-:W-:Y:S07]  /*1630*/  BRA.U UP1, `(.L_x_20) ;  /* 0x0000000101447547 */ /* 0x000fee000b800000 */
[----:B------:R-:W1:Y:S01]  /*1640*/  LDCU.128 UR8, c[0x0][0xb10] ;  /* 0x00016200ff0877ac */ /* 0x000e620008000c00 */
[----:B------:R-:W2:Y:S01]  /*1650*/  LDCU UR12, c[0x0][0xb0c] ;  /* 0x00016180ff0c77ac */ /* 0x000ea20008000800 */
[----:B------:R-:W3:Y:S01]  /*1660*/  LDCU UR13, c[0x0][0xb20] ;  /* 0x00016400ff0d77ac */ /* 0x000ee20008000800 */
[----:B-1----:R-:W-:Y:S02]  /*1670*/  UIMAD.WIDE.U32 UR6, UR16, UR8, URZ ;  /* 0x00000008100672a5 */ /* 0x002fe4000f8e00ff */
[----:B------:R-:W-:Y:S02]  /*1680*/  UIMAD.WIDE.U32 UR4, UR20, UR11, URZ ;  /* 0x0000000b140472a5 */ /* 0x000fe4000f8e00ff */
[----:B--2---:R-:W-:Y:S02]  /*1690*/  UISETP.NE.AND UP2, UPT, UR12, 0x1, UPT ;  /* 0x000000010c00788c */ /* 0x004fe4000bf45270 */
[----:B------:R-:W-:Y:S01]  /*16a0*/  UISETP.NE.AND UP1, UPT, UR10, 0x1, UPT ;  /* 0x000000010a00788c */ /* 0x000fe2000bf25270 */
[----:B------:R-:W-:-:S02]  /*16b0*/  UMOV UR6, UR7 ;  /* 0x0000000700067c82 */ /* 0x000fc40008000000 */
[----:B------:R-:W-:Y:S01]  /*16c0*/  UMOV UR4, UR5 ;  /* 0x0000000500047c82 */ /* 0x000fe20008000000 */
[----:B------:R-:W-:Y:S02]  /*16d0*/  USHF.R.U32.HI UR6, URZ, UR9, UR6 ;  /* 0x00000009ff067299 */ /* 0x000fe40008011606 */
[----:B---3--:R-:W-:Y:S02]  /*16e0*/  USHF.R.U32.HI UR4, URZ, UR13, UR4 ;  /* 0x0000000dff047299 */ /* 0x008fe40008011604 */
[----:B------:R-:W-:Y:S02]  /*16f0*/  USEL UR5, UR16, UR6, !UP2 ;  /* 0x0000000610057287 */ /* 0x000fe4000d000000 */
[----:B------:R-:W-:-:S04]  /*1700*/  USEL UR4, UR20, UR4, !UP1 ;  /* 0x0000000414047287 */ /* 0x000fc8000c800000 */
[----:B------:R-:W-:Y:S02]  /*1710*/  UIADD3 UR6, UPT, UPT, UR5, -UR4, URZ ;  /* 0x8000000405067290 */ /* 0x000fe4000fffe0ff */
[----:B------:R-:W-:Y:S02]  /*1720*/  UIADD3 UR4, UPT, UPT, -UR5, UR4, URZ ;  /* 0x0000000405047290 */ /* 0x000fe4000fffe1ff */
[----:B------:R-:W-:Y:S02]  /*1730*/  UIMAD UR20, UR6, UR10, UR20 ;  /* 0x0000000a061472a4 */ /* 0x000fe4000f8e0214 */
[----:B------:R-:W-:-:S12]  /*1740*/  UIMAD UR16, UR4, UR12, UR16 ;  /* 0x0000000c041072a4 */ /* 0x000fd8000f8e0210 */
.L_x_20:
[----:B------:R-:W-:Y:S05]  /*1750*/  BRA.U !UP5, `(.L_x_21) ;  /* 0x000000010d0c7547 */ /* 0x000fea000b800000 */
[----:B------:R-:W-:Y:S01]  /*1760*/  UCGABAR_WAIT ;  /* 0x0000000000007dc7 */ /* 0x000fe20008000000 */
[----:B------:R-:W-:Y:S01]  /*1770*/  CCTL.IVALL ;  /* 0x00000000ff00798f */ /* 0x000fe20002000000 */
[----:B------:R-:W-:Y:S05]  /*1780*/  BRA `(.L_x_22) ;  /* 0x0000000000047947 */ /* 0x000fea0003800000 */
.L_x_21:
[----:B------:R-:W-:Y:S06]  /*1790*/  BAR.SYNC.DEFER_BLOCKING 0x0 ;  /* 0x0000000000007b1d */ /* 0x000fec0000010000 */
.L_x_22:
[----:B------:R-:W-:Y:S05]  /*17a0*/  BRA.U UP0, `(.L_x_23) ;  /* 0x0000001500e07547 */ /* 0x000fea000b800000 */
[----:B------:R-:W1:Y:S01]  /*17b0*/  LDCU UR6, c[0x0][0x38c] ;  /* 0x00007180ff0677ac */ /* 0x000e620008000800 */
[----:B------:R-:W-:Y:S01]  /*17c0*/  PLOP3.LUT P1, PT, PT, PT, UP3, 0x80, 0x8 ;  /* 0x000000000008781c */ /* 0x000fe20003f2f038 */
[----:B------:R-:W-:Y:S01]  /*17d0*/  IMAD.MOV.U32 R12, RZ, RZ, 0x1 ;  /* 0x00000001ff0c7424 */ /* 0x000fe200078e00ff */
[----:B------:R-:W-:Y:S01]  /*17e0*/  ISETP.EQ.OR P2, PT, R0, RZ, P3 ;  /* 0x000000ff0000720c */ /* 0x000fe20001f42670 */
[----:B------:R-:W-:Y:S01]  /*17f0*/  UISETP.NE.AND UP1, UPT, UR17, URZ, UPT ;  /* 0x000000ff1100728c */ /* 0x000fe2000bf25270 */
[----:B------:R-:W-:Y:S02]  /*1800*/  PLOP3.LUT P1, PT, P1, PT, PT, 0x8, 0x80 ;  /* 0x000000000080781c */ /* 0x000fe40000f2e170 */
[----:B------:R-:W-:Y:S01]  /*1810*/  CS2R R10, SRZ ;  /* 0x00000000000a7805 */ /* 0x000fe2000001ff00 */
[----:B------:R-:W-:Y:S01]  /*1820*/  IMAD.MOV.U32 R9, RZ, RZ, RZ ;  /* 0x000000ffff097224 */ /* 0x000fe200078e00ff */
[----:B------:R-:W2:Y:S01]  /*1830*/  LDCU UR39, c[0x0][0x370] ;  /* 0x00006e00ff2777ac */ /* 0x000ea20008000800 */
[----:B------:R-:W-:Y:S01]  /*1840*/  IMAD.MOV.U32 R8, RZ, RZ, 0x1 ;  /* 0x00000001ff087424 */ /* 0x000fe200078e00ff */
[----:B------:R-:W3:Y:S01]  /*1850*/  LDCU.64 UR28, c[0x0][0x348] ;  /* 0x00006900ff1c77ac */ /* 0x000ee20008000a00 */
[----:B------:R-:W-:-:S02]  /*1860*/  USHF.R.U32.HI UR44, URZ, 0x6, UR21 ;  /* 0x00000006ff2c7899 */ /* 0x000fc40008011615 */
[----:B-1----:R-:W-:Y:S02]  /*1870*/  UIADD3 UR5, UPT, UPT, UR6, 0x3f, URZ ;  /* 0x0000003f06057890 */ /* 0x002fe4000fffe0ff */
[----:B------:R-:W-:Y:S02]  /*1880*/  UIADD3 UR46, UPT, UPT, UR6, 0x7e, URZ ;  /* 0x0000007e062e7890 */ /* 0x000fe4000fffe0ff */
[----:B------:R-:W-:Y:S01]  /*1890*/  USHF.R.S32.HI UR4, URZ, 0x1f, UR5 ;  /* 0x0000001fff047899 */ /* 0x000fe20008011405 */
[----:B------:R-:W1:Y:S03]  /*18a0*/  LDCU UR38, c[0x0][0x374] ;  /* 0x00006e80ff2677ac */ /* 0x000e660008000800 */
[----:B------:R-:W-:Y:S02]  /*18b0*/  ULEA.HI UR4, UR4, UR5, URZ, 0x6 ;  /* 0x0000000504047291 */ /* 0x000fe4000f8f30ff */
[----:B------:R-:W-:-:S02]  /*18c0*/  USEL UR25, UR37, 0x2, UP1 ;  /* 0x0000000225197887 */ /* 0x000fc40008800000 */
[----:B------:R-:W-:Y:S02]  /*18d0*/  USHF.R.S32.HI UR41, URZ, 0x6, UR4 ;  /* 0x00000006ff297899 */ /* 0x000fe40008011404 */
[----:B------:R-:W-:Y:S02]  /*18e0*/  UIADD3 UR4, UPT, UPT, UR6, -0x1, URZ ;  /* 0xffffffff06047890 */ /* 0x000fe4000fffe0ff */
[----:B------:R-:W-:Y:S02]  /*18f0*/  UISETP.LT.U32.AND UP0, UPT, UR41, 0xc, UPT ;  /* 0x0000000c2900788c */ /* 0x000fe4000bf01070 */
[----:B------:R-:W-:Y:S02]  /*1900*/  UISETP.GE.U32.AND UP2, UPT, UR4, -0x7f, UPT ;  /* 0xffffff810400788c */ /* 0x000fe4000bf46070 */
[----:B------:R-:W-:Y:S01]  /*1910*/  USEL UR40, UR41, 0xc, UP0 ;  /* 0x0000000c29287887 */ /* 0x000fe20008000000 */
[----:B------:R-:W-:-:S03]  /*1920*/  UMOV UR5, URZ ;  /* 0x000000ff00057c82 */ /* 0x000fc60008000000 */
[----:B------:R-:W-:Y:S02]  /*1930*/  UIADD3 UR24, UPT, UPT, UR40, -0x1, URZ ;  /* 0xffffffff28187890 */ /* 0x000fe4000fffe0ff */
[----:B------:R-:W-:-:S03]  /*1940*/  UIADD3 UR43, UPT, UPT, UR41, -UR40, URZ ;  /* 0x80000028292b7290 */ /* 0x000fc6000fffe0ff */
[----:B------:R-:W-:-:S04]  /*1950*/  @UP2 UIADD3 UR24, UPT, UPT, UR40, URZ, URZ ;  /* 0x000000ff28182290 */ /* 0x000fc8000fffe0ff */
[----:B-123--:R-:W-:-:S12]  /*1960*/  UIADD3 UR24, UPT, UPT, UR24, 0x1, URZ ;  /* 0x0000000118187890 */ /* 0x00efd8000fffe0ff */
.L_x_43:
[----:B------:R-:W-:Y:S01]  /*1970*/  UISETP.NE.AND UP0, UPT, UR45, URZ, UPT ;  /* 0x000000ff2d00728c */ /* 0x000fe2000bf05270 */
[----:B-1----:R-:W1:Y:S08]  /*1980*/  S2UR UR45, SR_CgaCtaId ;  /* 0x00000000002d79c3 */ /* 0x002e700000008800 */
[----:B------:R-:W-:Y:S05]  /*1990*/  BRA.U UP0, `(.L_x_24) ;  /* 0x0000000100347547 */ /* 0x000fea000b800000 */
[----:B------:R-:W2:Y:S01]  /*19a0*/  S2R R0, SR_CgaCtaId ;  /* 0x0000000000007919 */ /* 0x000ea20000008800 */
[----:B------:R-:W-:Y:S02]  /*19b0*/  MOV R3, 0x400 ;  /* 0x0000040000037802 */ /* 0x000fe40000000f00 */
[----:B------:R-:W-:Y:S02]  /*19c0*/  SHF.L.U32 R2, R8, 0x1f, RZ ;  /* 0x0000001f08027819 */ /* 0x000fe400000006ff */
[----:B--2---:R-:W-:-:S05]  /*19d0*/  LEA R0, R0, R3, 0x18 ;  /* 0x0000000300007211 */ /* 0x004fca00078ec0ff */
[----:B------:R-:W-:-:S04]  /*19e0*/  IMAD R3, R9, 0x8, R0 ;  /* 0x0000000809037824 */ /* 0x000fc800078e0200 */
[----:B------:R-:W2:Y:S02]  /*19f0*/  SYNCS.PHASECHK.TRANS64.TRYWAIT P0, [R3+URZ+0x160], R2 ;  /* 0x00016002030075a7 */ /* 0x000ea400080011ff */
[----:B--2---:R-:W-:Y:S05]  /*1a00*/  @!P0 BRA `(.L_x_25) ;  /* 0x0000007000f88947 */ /* 0x004fea0003800000 */
.L_x_122:
[----:B------:R-:W-:Y:S01]  /*1a10*/  VIADD R9, R9, 0x1 ;  /* 0x0000000109097836 */ /* 0x000fe20000000000 */
[----:B------:R2:W-:Y:S04]  /*1a20*/  SYNCS.ARRIVE.TRANS64.A1T0 RZ, [R3+URZ+0x150], RZ ;  /* 0x000150ff03ff79a7 */ /* 0x0005e800081000ff */
[----:B------:R-:W-:-:S04]  /*1a30*/  ISETP.NE.AND P0, PT, R9, 0x2, PT ;  /* 0x000000020900780c */ /* 0x000fc80003f05270 */
[----:B------:R-:W-:Y:S02]  /*1a40*/  SEL R9, R9, RZ, P0 ;  /* 0x000000ff09097207 */ /* 0x000fe40000000000 */
[----:B--2---:R-:W-:-:S04]  /*1a50*/  SEL R3, RZ, 0x1, P0 ;  /* 0x00000001ff037807 */ /* 0x004fc80000000000 */
[----:B------:R-:W-:-:S07]  /*1a60*/  LOP3.LUT R8, R8, R3, RZ, 0x3c, !PT ;  /* 0x0000000308087212 */ /* 0x000fce00078e3cff */
.L_x_24:
[----:B------:R-:W-:Y:S01]  /*1a70*/  UMOV UR6, 0x400 ;  /* 0x0000040000067882 */ /* 0x000fe20000000000 */
[----:B------:R-:W-:Y:S01]  /*1a80*/  SHF.L.U32 R0, R12, 0x1f, RZ ;  /* 0x0000001f0c007819 */ /* 0x000fe200000006ff */
[----:B-1----:R-:W-:Y:S02]  /*1a90*/  ULEA UR6, UR45, UR6, 0x18 ;  /* 0x000000062d067291 */ /* 0x002fe4000f8ec0ff */
[----:B------:R-:W-:Y:S02]  /*1aa0*/  UISETP.GE.U32.AND UP0, UPT, UR46, 0x7f, UPT ;  /* 0x0000007f2e00788c */ /* 0x000fe4000bf06070 */
[----:B------:R-:W-:Y:S02]  /*1ab0*/  ULEA UR4, UR5, UR6, 0x3 ;  /* 0x0000000605047291 */ /* 0x000fe4000f8e18ff */
[----:B------:R-:W-:Y:S02]  /*1ac0*/  USHF.L.U32 UR11, UR20, 0x7, URZ ;  /* 0x00000007140b7899 */ /* 0x000fe400080006ff */
[----:B------:R-:W-:Y:S01]  /*1ad0*/  ULEA UR35, UR16, UR44, 0x7 ;  /* 0x0000002c10237291 */ /* 0x000fe2000f8e38ff */
[----:B------:R-:W-:-:S04]  /*1ae0*/  UMOV UR13, URZ ;  /* 0x000000ff000d7c82 */ /* 0x000fc80008000000 */
[----:B------:R1:W2:Y:S01]  /*1af0*/  SYNCS.PHASECHK.TRANS64.TRYWAIT P0, [UR4+0x60], R0 ;  /* 0x00006000ff0075a7 */ /* 0x0002a20008001104 */
[----:B------:R-:W-:Y:S06]  /*1b00*/  BRA.U !UP0, `(.L_x_26) ;  /* 0x0000000108bc7547 */ /* 0x000fec000b800000 */
[----:B------:R-:W-:Y:S01]  /*1b10*/  UMOV UR7, URZ ;  /* 0x000000ff00077c82 */ /* 0x000fe20008000000 */
[----:B------:R-:W-:-:S05]  /*1b20*/  UMOV UR4, UR5 ;  /* 0x0000000500047c82 */ /* 0x000fca0008000000 */
.L_x_32:
[----:B------:R-:W-:Y:S01]  /*1b30*/  ULEA UR33, UR4, UR6, 0x3 ;  /* 0x0000000604217291 */ /* 0x000fe2000f8e18ff */
[----:B--2---:R-:W-:Y:S01]  /*1b40*/  @!P3 MOV R2, 0x4000 ;  /* 0x000040000002b802 */ /* 0x004fe20000000f00 */
[----:B--2-4-:R-:W-:Y:S10]  /*1b50*/  @P0 BRA `(.L_x_27) ;  /* 0x00000000000c0947 */ /* 0x014ff40003800000 */
[----:B------:R-:W-:-:S04]  /*1b60*/  SHF.L.U32 R3, R12, 0x1f, RZ ;  /* 0x0000001f0c037819 */ /* 0x000fc800000006ff */
[----:B------:R-:W2:Y:S02]  /*1b70*/  SYNCS.PHASECHK.TRANS64.TRYWAIT P0, [UR33+0x60], R3 ;  /* 0x00006003ff0075a7 */ /* 0x000ea40008001121 */
[----:B--2---:R-:W-:Y:S05]  /*1b80*/  @!P0 BRA `(.L_x_28) ;  /* 0x0000007000ac8947 */ /* 0x004fea0003800000 */
.L_x_27:
[----:B------:R2:W-:Y:S01]  /*1b90*/  @!P3 SYNCS.ARRIVE.TRANS64 RZ, [UR33], R2 ;  /* 0x00000002ffffb9a7 */ /* 0x0005e20008000021 */
[----:B------:R-:W-:-:S04]  /*1ba0*/  ULOP3.LUT UR5, UR25, 0x2, URZ, 0xfc, !UPT ;  /* 0x0000000219057892 */ /* 0x000fc8000f8efcff */
[----:B------:R-:W-:-:S09]  /*1bb0*/  UISETP.NE.AND UP0, UPT, UR5, 0x2, UPT ;  /* 0x000000020500788c */ /* 0x000fd2000bf05270 */
[----:B------:R-:W-:Y:S05]  /*1bc0*/  BRA.U UP0, `(.L_x_29) ;  /* 0x0000000100047547 */ /* 0x000fea000b800000 */
[----:B------:R-:W-:Y:S05]  /*1bd0*/  BPT.TRAP 0x1 ;  /* 0x000000040000795c */ /* 0x000fea0000300000 */
.L_x_29:
[----:B------:R-:W-:Y:S04]  /*1be0*/  BSSY.RECONVERGENT B0, `(.L_x_30) ;  /* 0x0000003000007945 */ /* 0x000fe80003800200 */
[----:B------:R-:W-:Y:S05]  /*1bf0*/  @P2 BRA `(.L_x_31) ;  /* 0x0000000000042947 */ /* 0x000fea0003800000 */
[----:B------:R-:W-:Y:S05]  /*1c00*/  BPT.TRAP 0x1 ;  /* 0x000000040000795c */ /* 0x000fea0000300000 */
.L_x_31:
[----:B------:R-:W-:Y:S05]  /*1c10*/  BSYNC.RECONVERGENT B0 ;  /* 0x0000000000007941 */ /* 0x000fea0003800200 */
.L_x_30:
[----:B------:R-:W-:Y:S02]  /*1c20*/  UIADD3 UR5, UPT, UPT, UR4, 0x1, URZ ;  /* 0x0000000104057890 */ /* 0x000fe4000fffe0ff */
[----:B------:R-:W-:Y:S02]  /*1c30*/  UIADD3 UR16, UP1, UPT, UR28, 0x80, URZ ;  /* 0x000000801c107890 */ /* 0x000fe4000ff3e0ff */
[----:B------:R-:W-:Y:S02]  /*1c40*/  UISETP.NE.AND UP0, UPT, UR5, 0xc, UPT ;  /* 0x0000000c0500788c */ /* 0x000fe4000bf05270 */
[----:B------:R-:W-:Y:S02]  /*1c50*/  USHF.L.U32 UR34, UR7, 0x6, URZ ;  /* 0x0000000607227899 */ /* 0x000fe400080006ff */
[----:B------:R-:W-:Y:S02]  /*1c60*/  USEL UR9, URZ, 0x1, UP0 ;  /* 0x00000001ff097887 */ /* 0x000fe40008000000 */
[----:B------:R-:W-:-:S02]  /*1c70*/  USEL UR5, UR5, URZ, UP0 ;  /* 0x000000ff05057287 */ /* 0x000fc40008000000 */
[----:B------:R-:W-:Y:S02]  /*1c80*/  UIADD3 UR14, UP0, UPT, UR28, 0x180, URZ ;  /* 0x000001801c0e7890 */ /* 0x000fe4000ff1e0ff */
[----:B------:R-:W-:Y:S01]  /*1c90*/  ULEA UR8, UR5, UR6, 0x3 ;  /* 0x0000000605087291 */ /* 0x000fe2000f8e18ff */
[----:B------:R-:W-:Y:S01]  /*1ca0*/  LOP3.LUT R12, R12, UR9, RZ, 0x3c, !PT ;  /* 0x000000090c0c7c12 */ /* 0x000fe2000f8e3cff */
[----:B------:R-:W-:Y:S02]  /*1cb0*/  UIADD3.X UR17, UPT, UPT, URZ, UR29, URZ, UP1, !UPT ;  /* 0x0000001dff117290 */ /* 0x000fe40008ffe4ff */
[----:B------:R-:W-:Y:S01]  /*1cc0*/  UIADD3.X UR15, UPT, UPT, URZ, UR29, URZ, UP0, !UPT ;  /* 0x0000001dff0f7290 */ /* 0x000fe200087fe4ff */
[----:B-1----:R-:W-:Y:S01]  /*1cd0*/  SHF.L.U32 R0, R12, 0x1f, RZ ;  /* 0x0000001f0c007819 */ /* 0x002fe200000006ff */
[----:B------:R-:W-:Y:S01]  /*1ce0*/  UMOV UR18, 0x0 ;  /* 0x0000000000127882 */ /* 0x000fe20000000000 */
[----:B------:R-:W-:Y:S01]  /*1cf0*/  UMOV UR19, 0x10000000 ;  /* 0x1000000000137882 */ /* 0x000fe20000000000 */
[----:B------:R-:W-:Y:S01]  /*1d00*/  UMOV UR12, UR36 ;  /* 0x00000024000c7c82 */ /* 0x000fe20008000000 */
[----:B------:R3:W4:Y:S01]  /*1d10*/  SYNCS.PHASECHK.TRANS64.TRYWAIT P0, [UR8+0x60], R0 ;  /* 0x00006000ff0075a7 */ /* 0x0007220008001108 */
[----:B------:R-:W-:Y:S01]  /*1d20*/  USHF.L.U32 UR8, UR4, 0xd, URZ ;  /* 0x0000000d04087899 */ /* 0x000fe200080006ff */
[----:B------:R-:W-:-:S02]  /*1d30*/  UMOV UR9, UR33 ;  /* 0x0000002100097c82 */ /* 0x000fc40008000000 */
[----:B------:R-:W-:Y:S01]  /*1d40*/  UMOV UR4, 0xf0000 ;  /* 0x000f000000047882 */ /* 0x000fe20000000000 */
[----:B------:R-:W-:Y:S02]  /*1d50*/  ULOP3.LUT UR32, UR8, UR21, URZ, 0xfc, !UPT ;  /* 0x0000001508207292 */ /* 0x000fe4000f8efcff */
[----:B------:R-:W-:Y:S02]  /*1d60*/  UIADD3 UR8, UPT, UPT, UR6, 0x20400, UR8 ;  /* 0x0002040006087890 */ /* 0x000fe4000fffe008 */
[----:B------:R-:W-:Y:S01]  /*1d70*/  UIADD3 UR32, UPT, UPT, UR6, 0x8400, UR32 ;  /* 0x0000840006207890 */ /* 0x000fe2000fffe020 */
[----:B------:R-:W-:Y:S01]  /*1d80*/  UMOV UR10, UR34 ;  /* 0x00000022000a7c82 */ /* 0x000fe20008000000 */
[----:B------:R-:W-:Y:S01]  /*1d90*/  UIADD3 UR7, UPT, UPT, UR7, 0x1, URZ ;  /* 0x0000000107077890 */ /* 0x000fe2000fffe0ff */
[----:B------:R-:W-:-:S03]  /*1da0*/  UMOV UR13, UR24 ;  /* 0x00000018000d7c82 */ /* 0x000fc60008000000 */
[----:B------:R-:W-:-:S03]  /*1db0*/  UISETP.NE.AND UP0, UPT, UR7, UR24, UPT ;  /* 0x000000180700728c */ /* 0x000fc6000bf05270 */
[----:B------:R1:W-:Y:S01]  /*1dc0*/  UTMALDG.3D.MULTICAST [UR32], [UR16], UR4, desc[UR18] ;  /* 0x00001220100073b4 */ /* 0x0003e20008011804 */
[----:B------:R3:W-:Y:S01]  /*1dd0*/  UTMALDG.3D [UR8], [UR14], desc[UR18] ;  /* 0x000012080e0075b4 */ /* 0x0007e20008011000 */
[----:B-1----:R-:W-:-:S04]  /*1de0*/  UMOV UR4, UR5 ;  /* 0x0000000500047c82 */ /* 0x002fc80008000000 */
[----:B---3--:R-:W-:Y:S05]  /*1df0*/  BRA.U UP0, `(.L_x_32) ;  /* 0xfffffffd004c7547 */ /* 0x008fea000b83ffff */
.L_x_26:
[----:B------:R-:W-:Y:S01]  /*1e00*/  ULEA UR4, UR5, UR6, 0x3 ;  /* 0x0000000605047291 */ /* 0x000fe2000f8e18ff */
[----:B-1----:R-:W-:Y:S01]  /*1e10*/  SHF.L.U32 R0, R12, 0x1f, RZ ;  /* 0x0000001f0c007819 */ /* 0x002fe200000006ff */
[----:B------:R-:W-:Y:S01]  /*1e20*/  @!P1 SYNCS.ARRIVE.TRANS64.A1T0 RZ, [UR6+0xe8], RZ ;  /* 0x0000e8ffffff99a7 */ /* 0x000fe20008100006 */
[----:B------:R-:W-:-:S06]  /*1e30*/  UISETP.GT.AND UP0, UPT, UR41, UR40, UPT ;  /* 0x000000282900728c */ /* 0x000fcc000bf04270 */
[----:B--2-4-:R1:W2:Y:S03]  /*1e40*/  SYNCS.PHASECHK.TRANS64.TRYWAIT P0, [UR4+0x60], R0 ;  /* 0x00006000ff0075a7 */ /* 0x0142a60008001104 */
[----:B------:R-:W-:Y:S05]  /*1e50*/  BRA.U !UP0, `(.L_x_33) ;  /* 0x0000000108c07547 */ /* 0x000fea000b800000 */
[----:B------:R-:W-:Y:S01]  /*1e60*/  UIADD3 UR26, UPT, UPT, UR43, UR13, URZ ;  /* 0x0000000d2b1a7290 */ /* 0x000fe2000fffe0ff */
[----:B------:R-:W-:-:S11]  /*1e70*/  UMOV UR4, UR5 ;  /* 0x0000000500047c82 */ /* 0x000fd60008000000 */
.L_x_39:
[----:B------:R-:W-:Y:S01]  /*1e80*/  ULEA UR17, UR4, UR6, 0x3 ;  /* 0x0000000604117291 */ /* 0x000fe2000f8e18ff */
[----:B--2---:R-:W-:Y:S01]  /*1e90*/  @!P3 MOV R2, 0x4000 ;  /* 0x000040000002b802 */ /* 0x004fe20000000f00 */
[----:B--2-4-:R-:W-:Y:S10]  /*1ea0*/  @P0 BRA `(.L_x_34) ;  /* 0x00000000000c0947 */ /* 0x014ff40003800000 */
[----:B------:R-:W-:-:S04]  /*1eb0*/  SHF.L.U32 R3, R12, 0x1f, RZ ;  /* 0x0000001f0c037819 */ /* 0x000fc800000006ff */
[----:B------:R-:W2:Y:S02]  /*1ec0*/  SYNCS.PHASECHK.TRANS64.TRYWAIT P0, [UR17+0x60], R3 ;  /* 0x00006003ff0075a7 */ /* 0x000ea40008001111 */
[----:B--2---:R-:W-:Y:S05]  /*1ed0*/  @!P0 BRA `(.L_x_35) ;  /* 0x0000006c00f08947 */ /* 0x004fea0003800000 */
.L_x_34:
[----:B------:R2:W-:Y:S01]  /*1ee0*/  @!P3 SYNCS.ARRIVE.TRANS64 RZ, [UR17], R2 ;  /* 0x00000002ffffb9a7 */ /* 0x0005e20008000011 */
[----:B------:R-:W-:-:S04]  /*1ef0*/  ULOP3.LUT UR5, UR25, 0x2, URZ, 0xfc, !UPT ;  /* 0x0000000219057892 */ /* 0x000fc8000f8efcff */
[----:B------:R-:W-:-:S09]  /*1f00*/  UISETP.NE.AND UP0, UPT, UR5, 0x2, UPT ;  /* 0x000000020500788c */ /* 0x000fd2000bf05270 */
[----:B------:R-:W-:Y:S05]  /*1f10*/  BRA.U UP0, `(.L_x_36) ;  /* 0x0000000100047547 */ /* 0x000fea000b800000 */
[----:B------:R-:W-:Y:S05]  /*1f20*/  BPT.TRAP 0x1 ;  /* 0x000000040000795c */ /* 0x000fea0000300000 */
.L_x_36:
[----:B------:R-:W-:Y:S04]  /*1f30*/  BSSY.RECONVERGENT B0, `(.L_x_37) ;  /* 0x0000003000007945 */ /* 0x000fe80003800200 */
[----:B------:R-:W-:Y:S05]  /*1f40*/  @P2 BRA `(.L_x_38) ;  /* 0x0000000000042947 */ /* 0x000fea0003800000 */
[----:B------:R-:W-:Y:S05]  /*1f50*/  BPT.TRAP 0x1 ;  /* 0x000000040000795c */ /* 0x000fea0000300000 */
.L_x_38:
[----:B------:R-:W-:Y:S05]  /*1f60*/  BSYNC.RECONVERGENT B0 ;  /* 0x0000000000007941 */ /* 0x000fea0003800200 */
.L_x_37:
[----:B------:R-:W-:Y:S02]  /*1f70*/  UIADD3 UR5, UPT, UPT, UR4, 0x1, URZ ;  /* 0x0000000104057890 */ /* 0x000fe4000fffe0ff */
[----:B------:R-:W-:Y:S02]  /*1f80*/  UIADD3 UR14, UP1, UPT, UR28, 0x80, URZ ;  /* 0x000000801c0e7890 */ /* 0x000fe4000ff3e0ff */
[----:B------:R-:W-:Y:S02]  /*1f90*/  UISETP.NE.AND UP0, UPT, UR5, 0xc, UPT ;  /* 0x0000000c0500788c */ /* 0x000fe4000bf05270 */
[----:B------:R-:W-:Y:S02]  /*1fa0*/  USHF.L.U32 UR18, UR13, 0x6, URZ ;  /* 0x000000060d127899 */ /* 0x000fe400080006ff */
[----:B------:R-:W-:Y:S02]  /*1fb0*/  USEL UR8, URZ, 0x1, UP0 ;  /* 0x00000001ff087887 */ /* 0x000fe40008000000 */
[----:B------:R-:W-:-:S02]  /*1fc0*/  USEL UR5, UR5, URZ, UP0 ;  /* 0x000000ff05057287 */ /* 0x000fc40008000000 */
[----:B------:R-:W-:Y:S02]  /*1fd0*/  UIADD3 UR22, UP0, UPT, UR28, 0x180, URZ ;  /* 0x000001801c167890 */ /* 0x000fe4000ff1e0ff */
[----:B------:R-:W-:Y:S01]  /*1fe0*/  LOP3.LUT R12, R12, UR8, RZ, 0x3c, !PT ;  /* 0x000000080c0c7c12 */ /* 0x000fe2000f8e3cff */
[----:B------:R-:W-:Y:S02]  /*1ff0*/  USHF.L.U32 UR8, UR4, 0xd, URZ ;  /* 0x0000000d04087899 */ /* 0x000fe400080006ff */
[----:B------:R-:W-:Y:S01]  /*2000*/  ULEA UR7, UR5, UR6, 0x3 ;  /* 0x0000000605077291 */ /* 0x000fe2000f8e18ff */
[----:B-1----:R-:W-:Y:S01]  /*2010*/  SHF.L.U32 R0, R12, 0x1f, RZ ;  /* 0x0000001f0c007819 */ /* 0x002fe200000006ff */
[----:B------:R-:W-:Y:S02]  /*2020*/  ULOP3.LUT UR16, UR8, UR21, URZ, 0xfc, !UPT ;  /* 0x0000001508107292 */ /* 0x000fe4000f8efcff */
[----:B------:R-:W-:Y:S02]  /*2030*/  UIADD3.X UR15, UPT, UPT, URZ, UR29, URZ, UP1, !UPT ;  /* 0x0000001dff0f7290 */ /* 0x000fe40008ffe4ff */
[----:B------:R-:W-:-:S02]  /*2040*/  UIADD3 UR16, UPT, UPT, UR6, 0x8400, UR16 ;  /* 0x0000840006107890 */ /* 0x000fc4000fffe010 */
[----:B------:R-:W-:Y:S01]  /*2050*/  UIADD3 UR8, UPT, UPT, UR6, 0x20400, UR8 ;  /* 0x0002040006087890 */ /* 0x000fe2000fffe008 */
[----:B------:R3:W4:Y:S01]  /*2060*/  SYNCS.PHASECHK.TRANS64.TRYWAIT P0, [UR7+0x60], R0 ;  /* 0x00006000ff0075a7 */ /* 0x0007220008001107 */
[----:B------:R-:W-:Y:S01]  /*2070*/  UIADD3.X UR23, UPT, UPT, URZ, UR29, URZ, UP0, !UPT ;  /* 0x0000001dff177290 */ /* 0x000fe200087fe4ff */
[----:B------:R-:W-:Y:S01]  /*2080*/  UMOV UR4, 0xf0000 ;  /* 0x000f000000047882 */ /* 0x000fe20000000000 */
[----:B------:R-:W-:Y:S01]  /*2090*/  UMOV UR30, 0x0 ;  /* 0x00000000001e7882 */ /* 0x000fe20000000000 */
[----:B------:R-:W-:Y:S01]  /*20a0*/  UMOV UR31, 0x10000000 ;  /* 0x10000000001f7882 */ /* 0x000fe20000000000 */
[----:B------:R-:W-:Y:S01]  /*20b0*/  UMOV UR19, UR35 ;  /* 0x0000002300137c82 */ /* 0x000fe20008000000 */
[----:B------:R-:W-:Y:S01]  /*20c0*/  UMOV UR20, UR36 ;  /* 0x0000002400147c82 */ /* 0x000fe20008000000 */
[----:B------:R-:W-:Y:S01]  /*20d0*/  UMOV UR12, UR36 ;  /* 0x00000024000c7c82 */ /* 0x000fe20008000000 */
[----:B------:R-:W-:Y:S01]  /*20e0*/  UMOV UR9, UR17 ;  /* 0x0000001100097c82 */ /* 0x000fe20008000000 */
[----:B------:R-:W-:Y:S01]  /*20f0*/  UMOV UR10, UR18 ;  /* 0x00000012000a7c82 */ /* 0x000fe20008000000 */
[----:B------:R1:W-:Y:S01]  /*2100*/  UTMALDG.3D.MULTICAST [UR16], [UR14], UR4, desc[UR30] ;  /* 0x00001e100e0073b4 */ /* 0x0003e20008011804 */
[----:B------:R-:W-:-:S04]  /*2110*/  UIADD3 UR13, UPT, UPT, UR13, 0x1, URZ ;  /* 0x000000010d0d7890 */ /* 0x000fc8000fffe0ff */
[----:B------:R-:W-:Y:S01]  /*2120*/  UISETP.NE.AND UP0, UPT, UR13, UR26, UPT ;  /* 0x0000001a0d00728c */ /* 0x000fe2000bf05270 */
[----:B------:R3:W-:Y:S01]  /*2130*/  UTMALDG.3D [UR8], [UR22], desc[UR30] ;  /* 0x00001e08160075b4 */ /* 0x0007e20008011000 */
[----:B-1----:R-:W-:-:S07]  /*2140*/  UMOV UR4, UR5 ;  /* 0x0000000500047c82 */ /* 0x002fce0008000000 */
[----:B---3--:R-:W-:Y:S05]  /*2150*/  BRA.U UP0, `(.L_x_39) ;  /* 0xfffffffd00487547 */ /* 0x008fea000b83ffff */
.L_x_33:
[C---:B------:R-:W-:Y:S01]  /*2160*/  LEA R3, R11.reuse, UR6, 0x3 ;  /* 0x000000060b037c11 */ /* 0x040fe2000f8e18ff */
[----:B------:R-:W-:Y:S01]  /*2170*/  NOP ;  /* 0x0000000000007918 */ /* 0x000fe20000000000 */
[----:B-1----:R-:W-:Y:S02]  /*2180*/  SHF.L.U32 R0, R10, 0x1f, RZ ;  /* 0x0000001f0a007819 */ /* 0x002fe400000006ff */
[----:B------:R-:W-:Y:S02]  /*2190*/  LEA R5, R11, UR6, 0x4 ;  /* 0x000000060b057c11 */ /* 0x000fe4000f8e20ff */
[----:B--2-4-:R-:W1:Y:S02]  /*21a0*/  SYNCS.PHASECHK.TRANS64.TRYWAIT P0, [R3+URZ+0xf0], R0 ;  /* 0x0000f000030075a7 */ /* 0x014e6400080011ff */
[----:B-1----:R-:W-:Y:S05]  /*21b0*/  @!P0 BRA `(.L_x_40) ;  /* 0x0000006c00508947 */ /* 0x002fea0003800000 */
.L_x_125:
[----:B------:R-:W2:Y:S01]  /*21c0*/  LDS.128 R4, [R5+0x180] ;  /* 0x0001800005047984 */ /* 0x000ea20000000c00 */
[----:B------:R-:W-:Y:S01]  /*21d0*/  UISETP.GE.AND UP0, UPT, UR42, 0x1, UPT ;  /* 0x000000012a00788c */ /* 0x000fe2000bf06270 */
[----:B------:R-:W-:Y:S01]  /*21e0*/  @!PT LDS RZ, [RZ] ;  /* 0x00000000fffff984 */ /* 0x000fe20000000800 */
[----:B------:R-:W-:Y:S01]  /*21f0*/  @!PT LDS RZ, [RZ] ;  /* 0x00000000fffff984 */ /* 0x000fe20000000800 */
[----:B------:R-:W-:Y:S01]  /*2200*/  @!PT LDS RZ, [RZ] ;  /* 0x00000000fffff984 */ /* 0x000fe20000000800 */
[----:B------:R-:W-:Y:S01]  /*2210*/  @!PT LDS RZ, [RZ] ;  /* 0x00000000fffff984 */ /* 0x000fe20000000800 */
[----:B------:R3:W-:Y:S06]  /*2220*/  MEMBAR.ALL.CTA ;  /* 0x0000000000007992 */ /* 0x0007ec0000008000 */
[----:B---3--:R-:W3:Y:S01]  /*2230*/  FENCE.VIEW.ASYNC.S ;  /* 0x00000000000073c6 */ /* 0x008ee20000000000 */
[----:B--2---:R-:W-:-:S13]  /*2240*/  LOP3.LUT P0, RZ, R6, 0x1, RZ, 0xc0, !PT ;  /* 0x0000000106ff7812 */ /* 0x004fda000780c0ff */
[----:B---3--:R-:W-:Y:S01]  /*2250*/  VOTEU.ANY UP1, P0 ;  /* 0x0000000000ff7886 */ /* 0x008fe20000020100 */
[----:B------:R-:W-:-:S13]  /*2260*/  PLOP3.LUT P0, PT, PT, PT, UP1, 0x80, 0x8 ;  /* 0x000000000008781c */ /* 0x000fda0003f0f018 */
[----:B-1----:R-:W-:Y:S02]  /*2270*/  @P0 LOP3.LUT R0, R5, 0xffff, RZ, 0xc0, !PT ;  /* 0x0000ffff05000812 */ /* 0x002fe400078ec0ff */
[----:B------:R-:W-:Y:S02]  /*2280*/  @P0 MOV R2, R4 ;  /* 0x0000000400020202 */ /* 0x000fe40000000f00 */
[----:B------:R-:W-:Y:S01]  /*2290*/  @P0 R2UR UR7, R0 ;  /* 0x00000000000702ca */ /* 0x000fe200000e0000 */
[----:B------:R-:W-:Y:S01]  /*22a0*/  VIADD R0, R3, 0x100 ;  /* 0x0000010003007836 */ /* 0x000fe20000000000 */
[----:B------:R-:W-:Y:S02]  /*22b0*/  @P0 SHF.R.U32.HI R4, RZ, 0x10, R5 ;  /* 0x00000010ff040819 */ /* 0x000fe40000011605 */
[----:B------:R-:W-:Y:S02]  /*22c0*/  @P0 R2UR UR8, R2 ;  /* 0x00000000020802ca */ /* 0x000fe400000e0000 */
[----:B------:R-:W-:-:S02]  /*22d0*/  PRMT R0, RZ, 0x654, R0 ;  /* 0x00000654ff007816 */ /* 0x000fc40000000000 */
[----:B------:R-:W-:Y:S02]  /*22e0*/  @P0 R2UR UR4, R4 ;  /* 0x00000000040402ca */ /* 0x000fe400000e0000 */
[----:B------:R1:W-:Y:S03]  /*22f0*/  SYNCS.ARRIVE.TRANS64.RED.A1T0 RZ, [R0+URZ], RZ ;  /* 0x000000ff00ff79a7 */ /* 0x0003e600081004ff */
[----:B------:R-:W-:-:S04]  /*2300*/  @UP1 UMOV UR27, UR7 ;  /* 0x00000007001b1c82 */ /* 0x000fc80008000000 */
[----:B------:R-:W-:-:S04]  /*2310*/  @UP1 UMOV UR37, UR8 ;  /* 0x0000000800251c82 */ /* 0x000fc80008000000 */
[----:B------:R-:W-:Y:S01]  /*2320*/  @UP1 UMOV UR36, UR4 ;  /* 0x0000000400241c82 */ /* 0x000fe20008000000 */
[----:B------:R-:W-:Y:S05]  /*2330*/  BRA.U !UP0, `(.L_x_41) ;  /* 0x0000000108d47547 */ /* 0x000fea000b800000 */
[----:B------:R-:W2:Y:S01]  /*2340*/  LDCU.128 UR12, c[0x0][0xb10] ;  /* 0x00016200ff0c77ac */ /* 0x000ea20008000c00 */
[----:B------:R-:W3:Y:S01]  /*2350*/  LDCU UR26, c[0x0][0xb20] ;  /* 0x00016400ff1a77ac */ /* 0x000ee20008000800 */
[----:B------:R-:W4:Y:S01]  /*2360*/  LDCU UR20, c[0x0][0xb0c] ;  /* 0x00016180ff1477ac */ /* 0x000f220008000800 */
[----:B------:R-:W1:Y:S01]  /*2370*/  LDCU.64 UR10, c[0x0][0xb28] ;  /* 0x00016500ff0a77ac */ /* 0x000e620008000a00 */
[----:B------:R-:W-:Y:S02]  /*2380*/  UISETP.NE.AND UP3, UPT, UR42, 0x1, UPT ;  /* 0x000000012a00788c */ /* 0x000fe4000bf65270 */
[----:B--2---:R-:W-:Y:S02]  /*2390*/  UIMAD.WIDE.U32 UR16, UR38, UR15, URZ ;  /* 0x0000000f261072a5 */ /* 0x004fe4000f8e00ff */
[----:B------:R-:W-:Y:S02]  /*23a0*/  UIMAD.WIDE.U32 UR8, UR39, UR12, URZ ;  /* 0x0000000c270872a5 */ /* 0x000fe4000f8e00ff */
[----:B------:R-:W-:-:S02]  /*23b0*/  UISETP.NE.AND UP0, UPT, UR14, 0x1, UPT ;  /* 0x000000010e00788c */ /* 0x000fc4000bf05270 */
[----:B------:R-:W-:Y:S01]  /*23c0*/  UIMAD.WIDE.U32 UR22, UR27, UR15, URZ ;  /* 0x0000000f1b1672a5 */ /* 0x000fe2000f8e00ff */
[----:B------:R-:W-:Y:S02]  /*23d0*/  UMOV UR16, UR17 ;  /* 0x0000001100107c82 */ /* 0x000fe40008000000 */
[----:B------:R-:W-:Y:S01]  /*23e0*/  UMOV UR8, UR9 ;  /* 0x0000000900087c82 */ /* 0x000fe20008000000 */
[----:B---3--:R-:W-:Y:S02]  /*23f0*/  USHF.R.U32.HI UR16, URZ, UR26, UR16 ;  /* 0x0000001aff107299 */ /* 0x008fe40008011610 */
[----:B----4-:R-:W-:Y:S02]  /*2400*/  UISETP.NE.AND UP2, UPT, UR20, 0x1, UPT ;  /* 0x000000011400788c */ /* 0x010fe4000bf45270 */
[----:B------:R-:W-:Y:S02]  /*2410*/  USHF.R.U32.HI UR8, URZ, UR13, UR8 ;  /* 0x0000000dff087299 */ /* 0x000fe40008011608 */
[----:B------:R-:W-:-:S02]  /*2420*/  USEL UR7, UR38, UR16, !UP0 ;  /* 0x0000001026077287 */ /* 0x000fc4000c000000 */
[----:B------:R-:W-:Y:S02]  /*2430*/  USEL UR8, UR39, UR8, !UP2 ;  /* 0x0000000827087287 */ /* 0x000fe4000d000000 */
[----:B-1----:R-:W-:Y:S01]  /*2440*/  UIMAD.WIDE.U32 UR16, UR7, UR10, URZ ;  /* 0x0000000a071072a5 */ /* 0x002fe2000f8e00ff */
[----:B------:R-:W-:Y:S01]  /*2450*/  UMOV UR4, UR23 ;  /* 0x0000001700047c82 */ /* 0x000fe20008000000 */
[----:B------:R-:W-:Y:S02]  /*2460*/  UIMAD.WIDE.U32 UR18, UR37, UR12, URZ ;  /* 0x0000000c251272a5 */ /* 0x000fe4000f8e00ff */
[----:B------:R-:W-:-:S03]  /*2470*/  UIMAD.WIDE.U32 UR22, UR8, UR10, URZ ;  /* 0x0000000a081672a5 */ /* 0x000fc6000f8e00ff */
[----:B------:R-:W-:Y:S01]  /*2480*/  UMOV UR16, UR17 ;  /* 0x0000001100107c82 */ /* 0x000fe20008000000 */
[----:B------:R-:W-:Y:S02]  /*2490*/  USHF.R.U32.HI UR4, URZ, UR26, UR4 ;  /* 0x0000001aff047299 */ /* 0x000fe40008011604 */
[----:B------:R-:W-:Y:S01]  /*24a0*/  @UP3 USHF.R.U32.HI UR7, URZ, UR11, UR16 ;  /* 0x0000000bff073299 */ /* 0x000fe20008011610 */
[----:B------:R-:W-:Y:S01]  /*24b0*/  UMOV UR18, UR19 ;  /* 0x0000001300127c82 */ /* 0x000fe20008000000 */
[----:B------:R-:W-:Y:S01]  /*24c0*/  UMOV UR22, UR23 ;  /* 0x0000001700167c82 */ /* 0x000fe20008000000 */
[----:B------:R-:W-:Y:S02]  /*24d0*/  USHF.R.U32.HI UR13, URZ, UR13, UR18 ;  /* 0x0000000dff0d7299 */ /* 0x000fe40008011612 */
[----:B------:R-:W-:Y:S02]  /*24e0*/  USEL UR4, UR27, UR4, !UP0 ;  /* 0x000000041b047287 */ /* 0x000fe4000c000000 */
[----:B------:R-:W-:-:S02]  /*24f0*/  @UP3 USHF.R.U32.HI UR8, URZ, UR11, UR22 ;  /* 0x0000000bff083299 */ /* 0x000fc40008011616 */
[----:B------:R-:W-:Y:S02]  /*2500*/  UIMAD UR9, UR42, UR7, URZ ;  /* 0x000000072a0972a4 */ /* 0x000fe4000f8e02ff */
[----:B------:R-:W-:Y:S02]  /*2510*/  USEL UR7, UR37, UR13, !UP2 ;  /* 0x0000000d25077287 */ /* 0x000fe4000d000000 */
[----:B------:R-:W-:Y:S02]  /*2520*/  UIMAD UR12, UR42, UR8, URZ ;  /* 0x000000082a0c72a4 */ /* 0x000fe4000f8e02ff */
[----:B------:R-:W-:Y:S02]  /*2530*/  UISETP.GE.AND UP0, UPT, UR4, UR9, UPT ;  /* 0x000000090400728c */ /* 0x000fe4000bf06270 */
[----:B------:R-:W-:Y:S02]  /*2540*/  UIMAD.WIDE.U32 UR16, UR4, UR10, URZ ;  /* 0x0000000a041072a5 */ /* 0x000fe4000f8e00ff */
[----:B------:R-:W-:-:S02]  /*2550*/  UISETP.GE.OR UP0, UPT, UR7, UR12, UP0 ;  /* 0x0000000c0700728c */ /* 0x000fc40008706670 */
        /* <DEDUP_REMOVED lines=19> */
.L_x_41:
[----:B------:R-:W2:Y:S02]  /*2690*/  LDCU UR4, c[0x0][0xb30] ;  /* 0x00016600ff0477ac */ /* 0x000ea40008000800 */
[----:B--2---:R-:W-:-:S09]  /*26a0*/  UISETP.NE.AND UP0, UPT, UR4, 0x1, UPT ;  /* 0x000000010400788c */ /* 0x004fd2000bf05270 */
[----:B------:R-:W-:Y:S05]  /*26b0*/  BRA.U UP0, `(.L_x_42) ;  /* 0x0000000100447547 */ /* 0x000fea000b800000 */
[----:B------:R-:W2:Y:S01]  /*26c0*/  LDCU.128 UR12, c[0x0][0xb10] ;  /* 0x00016200ff0c77ac */ /* 0x000ea20008000c00 */
[----:B------:R-:W3:Y:S01]  /*26d0*/  LDCU UR16, c[0x0][0xb0c] ;  /* 0x00016180ff1077ac */ /* 0x000ee20008000800 */
[----:B------:R-:W4:Y:S01]  /*26e0*/  LDCU UR17, c[0x0][0xb20] ;  /* 0x00016400ff1177ac */ /* 0x000f220008000800 */
[----:B--2---:R-:W-:Y:S02]  /*26f0*/  UIMAD.WIDE.U32 UR10, UR37, UR12, URZ ;  /* 0x0000000c250a72a5 */ /* 0x004fe4000f8e00ff */
[----:B------:R-:W-:Y:S02]  /*2700*/  UIMAD.WIDE.U32 UR8, UR27, UR15, URZ ;  /* 0x0000000f1b0872a5 */ /* 0x000fe4000f8e00ff */
[----:B---3--:R-:W-:Y:S02]  /*2710*/  UISETP.NE.AND UP2, UPT, UR16, 0x1, UPT ;  /* 0x000000011000788c */ /* 0x008fe4000bf45270 */
[----:B------:R-:W-:Y:S01]  /*2720*/  UISETP.NE.AND UP0, UPT, UR14, 0x1, UPT ;  /* 0x000000010e00788c */ /* 0x000fe2000bf05270 */
[----:B------:R-:W-:-:S02]  /*2730*/  UMOV UR7, UR11 ;  /* 0x0000000b00077c82 */ /* 0x000fc40008000000 */
[----:B------:R-:W-:Y:S01]  /*2740*/  UMOV UR4, UR9 ;  /* 0x0000000900047c82 */ /* 0x000fe20008000000 */
[----:B------:R-:W-:Y:S02]  /*2750*/  USHF.R.U32.HI UR7, URZ, UR13, UR7 ;  /* 0x0000000dff077299 */ /* 0x000fe40008011607 */
[----:B----4-:R-:W-:Y:S02]  /*2760*/  USHF.R.U32.HI UR4, URZ, UR17, UR4 ;  /* 0x00000011ff047299 */ /* 0x010fe40008011604 */
[----:B------:R-:W-:Y:S02]  /*2770*/  USEL UR7, UR37, UR7, !UP2 ;  /* 0x0000000725077287 */ /* 0x000fe4000d000000 */
[----:B------:R-:W-:-:S04]  /*2780*/  USEL UR4, UR27, UR4, !UP0 ;  /* 0x000000041b047287 */ /* 0x000fc8000c000000 */
[----:B------:R-:W-:Y:S02]  /*2790*/  UIADD3 UR8, UPT, UPT, UR7, -UR4, URZ ;  /* 0x8000000407087290 */ /* 0x000fe4000fffe0ff */
[----:B------:R-:W-:Y:S02]  /*27a0*/  UIADD3 UR4, UPT, UPT, -UR7, UR4, URZ ;  /* 0x0000000407047290 */ /* 0x000fe4000fffe1ff */
[----:B------:R-:W-:Y:S02]  /*27b0*/  UIMAD UR27, UR8, UR14, UR27 ;  /* 0x0000000e081b72a4 */ /* 0x000fe4000f8e021b */
[----:B------:R-:W-:-:S12]  /*27c0*/  UIMAD UR37, UR4, UR16, UR37 ;  /* 0x00000010042572a4 */ /* 0x000fd8000f8e0225 */
.L_x_42:
[----:B------:R-:W-:Y:S01]  /*27d0*/  VIADD R11, R11, 0x1 ;  /* 0x000000010b0b7836 */ /* 0x000fe20000000000 */
[----:B------:R-:W-:Y:S01]  /*27e0*/  R2UR UR4, R160 ;  /* 0x00000000a00472ca */ /* 0x000fe200000e0000 */
[----:B------:R-:W-:Y:S01]  /*27f0*/  UIADD3 UR20, UPT, UPT, UR27, UR63, URZ ;  /* 0x0000003f1b147290 */ /* 0x000fe2000fffe0ff */
[----:B------:R-:W-:Y:S02]  /*2800*/  PLOP3.LUT P1, PT, PT, PT, PT, 0x80, 0x8 ;  /* 0x000000000008781c */ /* 0x000fe40003f2f070 */
[----:B------:R-:W-:-:S04]  /*2810*/  ISETP.NE.AND P0, PT, R11, 0x2, PT ;  /* 0x000000020b00780c */ /* 0x000fc80003f05270 */
[----:B------:R-:W-:Y:S02]  /*2820*/  SEL R3, RZ, 0x1, P0 ;  /* 0x00000001ff037807 */ /* 0x000fe40000000000 */
[----:B------:R-:W-:Y:S02]  /*2830*/  SEL R11, R11, RZ, P0 ;  /* 0x000000ff0b0b7207 */ /* 0x000fe40000000000 */
[----:B------:R-:W-:Y:S01]  /*2840*/  LOP3.LUT R10, R10, R3, RZ, 0x3c, !PT ;  /* 0x000000030a0a7212 */ /* 0x000fe200078e3cff */
[----:B------:R-:W-:Y:S01]  /*2850*/  UIADD3 UR16, UPT, UPT, UR37, UR4, URZ ;  /* 0x0000000425107290 */ /* 0x000fe2000fffe0ff */
[----:B------:R-:W-:Y:S11]  /*2860*/  BRA.U UP1, `(.L_x_43) ;  /* 0xfffffff101407547 */ /* 0x000ff6000b83ffff */
[----:B------:R-:W-:Y:S01]  /*2870*/  UIADD3 UR7, UPT, UPT, UR6, 0x60, URZ ;  /* 0x0000006006077890 */ /* 0x000fe2000fffe0ff */
[----:B------:R-:W-:-:S03]  /*2880*/  SHF.L.U32 R3, R12, 0x1f, RZ ;  /* 0x0000001f0c037819 */ /* 0x000fc600000006ff */
[----:B------:R-:W-:-:S09]  /*2890*/  ULEA UR4, UR5, UR7, 0x3 ;  /* 0x0000000705047291 */ /* 0x000fd2000f8e18ff */
[----:B------:R-:W2:Y:S02]  /*28a0*/  SYNCS.PHASECHK.TRANS64.TRYWAIT P0, [UR4], R3 ;  /* 0x00000003ff0075a7 */ /* 0x000ea40008001104 */
[----:B--2---:R-:W-:Y:S05]  /*28b0*/  @!P0 BRA `(.L_x_44) ;  /* 0x0000006400a48947 */ /* 0x004fea0003800000 */
.L_x_127:
[----:B------:R-:W-:-:S04]  /*28c0*/  UIADD3 UR4, UPT, UPT, UR5, 0x1, URZ ;  /* 0x0000000105047890 */ /* 0x000fc8000fffe0ff */
[----:B------:R-:W-:-:S04]  /*28d0*/  UISETP.NE.AND UP0, UPT, UR4, 0xc, UPT ;  /* 0x0000000c0400788c */ /* 0x000fc8000bf05270 */
[----:B------:R-:W-:Y:S02]  /*28e0*/  USEL UR6, URZ, 0x1, UP0 ;  /* 0x00000001ff067887 */ /* 0x000fe40008000000 */
[----:B------:R-:W-:-:S04]  /*28f0*/  USEL UR4, UR4, URZ, UP0 ;  /* 0x000000ff04047287 */ /* 0x000fc80008000000 */
[----:B------:R-:W-:Y:S01]  /*2900*/  ULEA UR5, UR4, UR7, 0x3 ;  /* 0x0000000704057291 */ /* 0x000fe2000f8e18ff */
[----:B------:R-:W-:-:S04]  /*2910*/  LOP3.LUT R2, R12, UR6, RZ, 0x3c, !PT ;  /* 0x000000060c027c12 */ /* 0x000fc8000f8e3cff */
[----:B-1----:R-:W-:-:S04]  /*2920*/  SHF.L.U32 R3, R2, 0x1f, RZ ;  /* 0x0000001f02037819 */ /* 0x002fc800000006ff */
[----:B------:R-:W1:Y:S02]  /*2930*/  SYNCS.PHASECHK.TRANS64.TRYWAIT P0, [UR5], R3 ;  /* 0x00000003ff0075a7 */ /* 0x000e640008001105 */
[----:B-1----:R-:W-:Y:S05]  /*2940*/  @!P0 BRA `(.L_x_45) ;  /* 0x0000006400988947 */ /* 0x002fea0003800000 */
.L_x_129:
        /* <DEDUP_REMOVED lines=9> */
.L_x_131:
        /* <DEDUP_REMOVED lines=9> */
.L_x_133:
        /* <DEDUP_REMOVED lines=9> */
.L_x_135:
        /* <DEDUP_REMOVED lines=9> */
.L_x_137:
        /* <DEDUP_REMOVED lines=9> */
.L_x_139:
        /* <DEDUP_REMOVED lines=9> */
.L_x_141:
        /* <DEDUP_REMOVED lines=9> */
.L_x_143:
        /* <DEDUP_REMOVED lines=9> */
.L_x_145:
        /* <DEDUP_REMOVED lines=9> */
.L_x_147:
[----:B------:R-:W-:-:S04]  /*2e60*/  UIADD3 UR4, UPT, UPT, UR4, 0x1, URZ ;  /* 0x0000000104047890 */ /* 0x000fc8000fffe0ff */
[----:B------:R-:W-:-:S04]  /*2e70*/  UISETP.NE.AND UP0, UPT, UR4, 0xc, UPT ;  /* 0x0000000c0400788c */ /* 0x000fc8000bf05270 */
[----:B------:R-:W-:Y:S02]  /*2e80*/  USEL UR5, URZ, 0x1, UP0 ;  /* 0x00000001ff057887 */ /* 0x000fe40008000000 */
[----:B------:R-:W-:-:S04]  /*2e90*/  USEL UR4, UR4, URZ, UP0 ;  /* 0x000000ff04047287 */ /* 0x000fc80008000000 */
[----:B------:R-:W-:Y:S01]  /*2ea0*/  ULEA UR4, UR4, UR7, 0x3 ;  /* 0x0000000704047291 */ /* 0x000fe2000f8e18ff */
[----:B-1----:R-:W-:-:S04]  /*2eb0*/  LOP3.LUT R3, R2, UR5, RZ, 0x3c, !PT ;  /* 0x0000000502037c12 */ /* 0x002fc8000f8e3cff */
[----:B------:R-:W-:Y:S01]  /*2ec0*/  SHF.L.U32 R3, R3, 0x1f, RZ ;  /* 0x0000001f03037819 */ /* 0x000fe200000006ff */
[----:B------:R-:W-:-:S07]  /*2ed0*/  IMAD.U32 R0, RZ, RZ, UR4 ;  /* 0x00000004ff007e24 */ /* 0x000fce000f8e00ff */
.L_x_55:
[----:B-1----:R1:W2:Y:S02]  /*2ee0*/  SYNCS.PHASECHK.TRANS64.TRYWAIT P0, [R0+URZ], R3 ;  /* 0x00000003000075a7 */ /* 0x0022a400080011ff */
[----:B--2---:R-:W-:Y:S05]  /*2ef0*/  @!P0 NANOSLEEP.SYNCS 0x989680 ;  /* 0x009896800000895d */ /* 0x004fea0003900000 */
[----:B------:R-:W2:Y:S02]  /*2f00*/  @!P0 SYNCS.PHASECHK.TRANS64 P0, [R0+URZ], R3 ;  /* 0x00000003000085a7 */ /* 0x000ea400080010ff */
[----:B--2---:R-:W-:Y:S05]  /*2f10*/  @P0 EXIT ;  /* 0x000000000000094d */ /* 0x004fea0003800000 */
[----:B------:R-:W-:Y:S05]  /*2f20*/  BRA `(.L_x_55) ;  /* 0xfffffffc00ec7947 */ /* 0x000fea000383ffff */
.L_x_23:
[----:B------:R-:W-:-:S04]  /*2f30*/  UISETP.NE.AND UP0, UPT, UR45, URZ, UPT ;  /* 0x000000ff2d00728c */ /* 0x000fc8000bf05270 */
[----:B------:R-:W-:-:S09]  /*2f40*/  UISETP.NE.OR UP0, UPT, UR17, 0x1, UP0 ;  /* 0x000000011100788c */ /* 0x000fd20008705670 */
[----:B------:R-:W-:Y:S05]  /*2f50*/  BRA.U UP0, `(.L_x_56) ;  /* 0x0000000500487547 */ /* 0x000fea000b800000 */
[----:B------:R-:W-:Y:S01]  /*2f60*/  ISETP.GE.U32.AND P2, PT, R0, 0x4, PT ;  /* 0x000000040000780c */ /* 0x000fe20003f46070 */
[----:B------:R-:W-:Y:S01]  /*2f70*/  IMAD.MOV.U32 R12, RZ, RZ, 0x1 ;  /* 0x00000001ff0c7424 */ /* 0x000fe200078e00ff */
[----:B------:R-:W-:Y:S02]  /*2f80*/  CS2R R10, SRZ ;  /* 0x00000000000a7805 */ /* 0x000fe4000001ff00 */
[----:B------:R-:W-:Y:S01]  /*2f90*/  CS2R R8, SRZ ;  /* 0x0000000000087805 */ /* 0x000fe2000001ff00 */
[----:B------:R-:W-:Y:S01]  /*2fa0*/  UMOV UR6, 0x400 ;  /* 0x0000040000067882 */ /* 0x000fe20000000000 */
[----:B------:R-:W-:Y:S01]  /*2fb0*/  UMOV UR5, URZ ;  /* 0x000000ff00057c82 */ /* 0x000fe20008000000 */
[----:B------:R-:W-:-:S12]  /*2fc0*/  ULEA UR6, UR45, UR6, 0x18 ;  /* 0x000000062d067291 */ /* 0x000fd8000f8ec0ff */
.L_x_60:
[----:B------:R-:W-:Y:S02]  /*2fd0*/  LEA R2, R8, UR6, 0x3 ;  /* 0x0000000608027c11 */ /* 0x000fe4000f8e18ff */
[----:B------:R-:W-:-:S03]  /*2fe0*/  SHF.L.U32 R5, R9, 0x1f, RZ ;  /* 0x0000001f09057819 */ /* 0x000fc600000006ff */
[----:B------:R-:W-:Y:S01]  /*2ff0*/  VIADD R4, R2, 0x160 ;  /* 0x0000016002047836 */ /* 0x000fe20000000000 */
[----:B------:R-:W1:Y:S02]  /*3000*/  SYNCS.PHASECHK.TRANS64.TRYWAIT P0, [R2+URZ+0x150], R5 ;  /* 0x00015005020075a7 */ /* 0x000e6400080011ff */
[----:B-1----:R-:W-:Y:S05]  /*3010*/  @!P0 BRA `(.L_x_57) ;  /* 0x0000006000d48947 */ /* 0x002fea0003800000 */
.L_x_148:
[----:B------:R-:W-:Y:S01]  /*3020*/  ULEA UR4, UR5, UR6, 0x3 ;  /* 0x0000000605047291 */ /* 0x000fe2000f8e18ff */
[----:B------:R-:W-:Y:S02]  /*3030*/  PRMT R4, RZ, 0x654, R4 ;  /* 0x00000654ff047816 */ /* 0x000fe40000000004 */
[----:B-1----:R-:W-:Y:S01]  /*3040*/  SHF.L.U32 R5, R12, 0x1f, RZ ;  /* 0x0000001f0c057819 */ /* 0x002fe200000006ff */
[----:B------:R-:W-:Y:S01]  /*3050*/  UIADD3 UR7, UPT, UPT, UR4, 0xf0, URZ ;  /* 0x000000f004077890 */ /* 0x000fe2000fffe0ff */
[----:B------:R1:W-:Y:S05]  /*3060*/  SYNCS.ARRIVE.TRANS64.RED.A1T0 RZ, [R4+URZ], RZ ;  /* 0x000000ff04ff79a7 */ /* 0x0003ea00081004ff */
[----:B------:R-:W-:Y:S01]  /*3070*/  IMAD.U32 R7, RZ, RZ, UR7 ;  /* 0x00000007ff077e24 */ /* 0x000fe2000f8e00ff */
[----:B------:R-:W2:Y:S04]  /*3080*/  SYNCS.PHASECHK.TRANS64.TRYWAIT P0, [UR4+0x100], R5 ;  /* 0x00010005ff0075a7 */ /* 0x000ea80008001104 */
[----:B------:R-:W-:Y:S01]  /*3090*/  PRMT R6, R0, 0x654, R7 ;  /* 0x0000065400067816 */ /* 0x000fe20000000007 */
[----:B-1----:R-:W-:Y:S01]  /*30a0*/  @!P2 IMAD.MOV.U32 R4, RZ, RZ, 0x10 ;  /* 0x00000010ff04a424 */ /* 0x002fe200078e00ff */
[----:B--2---:R-:W-:Y:S06]  /*30b0*/  @!P0 BRA `(.L_x_58) ;  /* 0x0000006000c08947 */ /* 0x004fec0003800000 */
.L_x_150:
[----:B------:R-:W-:Y:S01]  /*30c0*/  ULEA UR8, UR5, UR6, 0x4 ;  /* 0x0000000605087291 */ /* 0x000fe2000f8e20ff */
[----:B------:R-:W-:Y:S01]  /*30d0*/  SEL R3, R6, R3, !P2 ;  /* 0x0000000306037207 */ /* 0x000fe20005000000 */
[----:B------:R-:W-:Y:S01]  /*30e0*/  UIADD3 UR9, UPT, UPT, UR4, 0xf0, URZ ;  /* 0x000000f004097890 */ /* 0x000fe2000fffe0ff */
[----:B-1----:R-:W-:Y:S01]  /*30f0*/  LEA R2, R11, UR6, 0x3 ;  /* 0x000000060b027c11 */ /* 0x002fe2000f8e18ff */
[----:B------:R-:W-:Y:S01]  /*3100*/  UIADD3 UR8, UPT, UPT, UR8, 0x180, URZ ;  /* 0x0000018008087890 */ /* 0x000fe2000fffe0ff */
[----:B------:R-:W-:Y:S01]  /*3110*/  SHF.L.U32 R5, R10, 0x1f, RZ ;  /* 0x0000001f0a057819 */ /* 0x000fe200000006ff */
[----:B------:R1:W-:Y:S01]  /*3120*/  @!P2 SYNCS.ARRIVE.TRANS64.RED RZ, [R3+URZ], R4 ;  /* 0x0000000403ffa9a7 */ /* 0x0003e200080004ff */
[----:B------:R-:W-:Y:S01]  /*3130*/  UIADD3 UR4, UPT, UPT, UR5, 0x1, URZ ;  /* 0x0000000105047890 */ /* 0x000fe2000fffe0ff */
[----:B------:R-:W-:-:S03]  /*3140*/  VIADD R8, R8, 0x1 ;  /* 0x0000000108087836 */ /* 0x000fc60000000000 */
[----:B------:R-:W-:Y:S02]  /*3150*/  UISETP.NE.AND UP0, UPT, UR4, 0x2, UPT ;  /* 0x000000020400788c */ /* 0x000fe4000bf05270 */
[----:B------:R-:W-:Y:S06]  /*3160*/  UGETNEXTWORKID.BROADCAST [UR8], [UR9] ;  /* 0x00000000080073ca */ /* 0x000fec0008000100 */
[----:B------:R-:W-:Y:S01]  /*3170*/  USEL UR7, URZ, 0x1, UP0 ;  /* 0x00000001ff077887 */ /* 0x000fe20008000000 */
[----:B------:R-:W-:Y:S01]  /*3180*/  ISETP.NE.AND P0, PT, R8, 0x2, PT ;  /* 0x000000020800780c */ /* 0x000fe20003f05270 */
[----:B------:R-:W-:Y:S01]  /*3190*/  USEL UR5, UR4, URZ, UP0 ;  /* 0x000000ff04057287 */ /* 0x000fe20008000000 */
[----:B------:R-:W2:Y:S03]  /*31a0*/  SYNCS.PHASECHK.TRANS64.TRYWAIT P1, [R2+URZ+0xf0], R5 ;  /* 0x0000f005020075a7 */ /* 0x000ea600080211ff */
[----:B------:R-:W-:Y:S01]  /*31b0*/  LOP3.LUT R12, R12, UR7, RZ, 0x3c, !PT ;  /* 0x000000070c0c7c12 */ /* 0x000fe2000f8e3cff */
[----:B-12---:R-:W-:Y:S07]  /*31c0*/  @!P1 BRA `(.L_x_59) ;  /* 0x0000006000949947 */ /* 0x006fee0003800000 */
.L_x_151:
[C---:B------:R-:W-:Y:S01]  /*31d0*/  LEA R4, R11.reuse, UR6, 0x4 ;  /* 0x000000060b047c11 */ /* 0x040fe2000f8e20ff */
[----:B-1----:R-:W-:Y:S01]  /*31e0*/  VIADD R2, R2, 0x100 ;  /* 0x0000010002027836 */ /* 0x002fe20000000000 */
[----:B------:R-:W-:Y:S01]  /*31f0*/  SEL R8, R8, RZ, P0 ;  /* 0x000000ff08087207 */ /* 0x000fe20000000000 */
[----:B------:R-:W-:-:S03]  /*3200*/  VIADD R11, R11, 0x1 ;  /* 0x000000010b0b7836 */ /* 0x000fc60000000000 */
[----:B------:R-:W1:Y:S01]  /*3210*/  LDS.128 R4, [R4+0x180] ;  /* 0x0001800004047984 */ /* 0x000e620000000c00 */
[----:B------:R-:W-:Y:S02]  /*3220*/  PRMT R2, RZ, 0x654, R2 ;  /* 0x00000654ff027816 */ /* 0x000fe40000000002 */
[C---:B------:R-:W-:Y:S01]  /*3230*/  ISETP.NE.AND P1, PT, R11.reuse, 0x2, PT ;  /* 0x000000020b00780c */ /* 0x040fe20003f25270 */
[----:B------:R-:W-:Y:S01]  /*3240*/  @!PT LDS RZ, [RZ] ;  /* 0x00000000fffff984 */ /* 0x000fe20000000800 */
[----:B------:R-:W-:Y:S01]  /*3250*/  @!PT LDS RZ, [RZ] ;  /* 0x00000000fffff984 */ /* 0x000fe20000000800 */
[----:B------:R-:W-:Y:S01]  /*3260*/  @!PT LDS RZ, [RZ] ;  /* 0x00000000fffff984 */ /* 0x000fe20000000800 */
[----:B------:R-:W-:Y:S01]  /*3270*/  @!PT LDS RZ, [RZ] ;  /* 0x00000000fffff984 */ /* 0x000fe20000000800 */
[----:B------:R2:W-:Y:S06]  /*3280*/  MEMBAR.ALL.CTA ;  /* 0x0000000000007992 */ /* 0x0005ec0000008000 */
[----:B--2---:R-:W2:Y:S01]  /*3290*/  FENCE.VIEW.ASYNC.S ;  /* 0x00000000000073c6 */ /* 0x004ea20000000000 */
[----:B------:R-:W-:Y:S01]  /*32a0*/  SEL R11, R11, RZ, P1 ;  /* 0x000000ff0b0b7207 */ /* 0x000fe20000800000 */
[----:B--2---:R2:W-:Y:S01]  /*32b0*/  SYNCS.ARRIVE.TRANS64.RED.A1T0 RZ, [R2+URZ], RZ ;  /* 0x000000ff02ff79a7 */ /* 0x0045e200081004ff */
[----:B-1----:R-:W-:-:S02]  /*32c0*/  LOP3.LUT P3, RZ, R6, 0x1, RZ, 0xc0, !PT ;  /* 0x0000000106ff7812 */ /* 0x002fc4000786c0ff */
[----:B------:R-:W-:-:S04]  /*32d0*/  SEL R5, RZ, 0x1, P1 ;  /* 0x00000001ff057807 */ /* 0x000fc80000800000 */
[----:B------:R-:W-:Y:S02]  /*32e0*/  LOP3.LUT R10, R10, R5, RZ, 0x3c, !PT ;  /* 0x000000050a0a7212 */ /* 0x000fe400078e3cff */
[----:B--2---:R-:W-:-:S04]  /*32f0*/  SEL R2, RZ, 0x1, P0 ;  /* 0x00000001ff027807 */ /* 0x004fc80000000000 */
[----:B------:R-:W-:Y:S01]  /*3300*/  LOP3.LUT R9, R9, R2, RZ, 0x3c, !PT ;  /* 0x0000000209097212 */ /* 0x000fe200078e3cff */
[----:B------:R-:W-:Y:S06]  /*3310*/  @P3 BRA `(.L_x_60) ;  /* 0xfffffffc002c3947 */ /* 0x000fec000383ffff */
[----:B------:R-:W-:Y:S01]  /*3320*/  ULEA UR4, UR5, UR6, 0x3 ;  /* 0x0000000605047291 */ /* 0x000fe2000f8e18ff */
[----:B------:R-:W-:-:S08]  /*3330*/  SHF.L.U32 R3, R12, 0x1f, RZ ;  /* 0x0000001f0c037819 */ /* 0x000fd000000006ff */
[----:B------:R-:W1:Y:S02]  /*3340*/  SYNCS.PHASECHK.TRANS64 P0, [UR4+0x100], R3 ;  /* 0x00010003ff0075a7 */ /* 0x000e640008001004 */
[----:B-1----:R-:W-:Y:S05]  /*3350*/  @P0 BRA `(.L_x_61) ;  /* 0x0000000000080947 */ /* 0x002fea0003800000 */
[----:B------:R-:W1:Y:S02]  /*3360*/  SYNCS.PHASECHK.TRANS64.TRYWAIT P0, [UR4+0x100], R3 ;  /* 0x00010003ff0075a7 */ /* 0x000e640008001104 */
[----:B-1----:R-:W-:Y:S05]  /*3370*/  @!P0 BRA `(.L_x_62) ;  /* 0x00000060003c8947 */ /* 0x002fea0003800000 */
.L_x_61:
[----:B------:R-:W-:-:S04]  /*3380*/  UIADD3 UR7, UPT, UPT, UR5, 0x1, URZ ;  /* 0x0000000105077890 */ /* 0x000fc8000fffe0ff */
[----:B------:R-:W-:-:S04]  /*3390*/  UISETP.NE.AND UP0, UPT, UR7, 0x2, UPT ;  /* 0x000000020700788c */ /* 0x000fc8000bf05270 */
[----:B------:R-:W-:Y:S02]  /*33a0*/  USEL UR8, URZ, 0x1, UP0 ;  /* 0x00000001ff087887 */ /* 0x000fe40008000000 */
[----:B------:R-:W-:-:S04]  /*33b0*/  USEL UR7, UR7, URZ, UP0 ;  /* 0x000000ff07077287 */ /* 0x000fc80008000000 */
[----:B------:R-:W-:Y:S01]  /*33c0*/  ULEA UR7, UR7, UR6, 0x3 ;  /* 0x0000000607077291 */ /* 0x000fe2000f8e18ff */
[----:B-1----:R-:W-:-:S04]  /*33d0*/  LOP3.LUT R3, R12, UR8, RZ, 0x3c, !PT ;  /* 0x000000080c037c12 */ /* 0x002fc8000f8e3cff */
[----:B------:R-:W-:-:S04]  /*33e0*/  SHF.L.U32 R0, R3, 0x1f, RZ ;  /* 0x0000001f03007819 */ /* 0x000fc800000006ff */
[----:B------:R-:W1:Y:S02]  /*33f0*/  SYNCS.PHASECHK.TRANS64 P0, [UR7+0x100], R0 ;  /* 0x00010000ff0075a7 */ /* 0x000e640008001007 */
[----:B-1----:R-:W-:Y:S05]  /*3400*/  @P0 EXIT ;  /* 0x000000000000094d */ /* 0x002fea0003800000 */
[----:B------:R-:W-:Y:S02]  /*3410*/  SHF.L.U32 R3, R3, 0x1f, RZ ;  /* 0x0000001f03037819 */ /* 0x000fe400000006ff */
[----:B------:R-:W-:-:S07]  /*3420*/  MOV R0, UR7 ;  /* 0x0000000700007c02 */ /* 0x000fce0008000f00 */
.L_x_63:
[----:B-1----:R1:W2:Y:S02]  /*3430*/  SYNCS.PHASECHK.TRANS64.TRYWAIT P0, [R0+URZ+0x100], R3 ;  /* 0x00010003000075a7 */ /* 0x0022a400080011ff */
[----:B--2---:R-:W-:Y:S05]  /*3440*/  @!P0 NANOSLEEP.SYNCS 0x989680 ;  /* 0x009896800000895d */ /* 0x004fea0003900000 */
[----:B------:R-:W2:Y:S02]  /*3450*/  @!P0 SYNCS.PHASECHK.TRANS64 P0, [R0+URZ+0x100], R3 ;  /* 0x00010003000085a7 */ /* 0x000ea400080010ff */
[----:B--2---:R-:W-:Y:S05]  /*3460*/  @P0 EXIT ;  /* 0x000000000000094d */ /* 0x004fea0003800000 */
[----:B------:R-:W-:Y:S05]  /*3470*/  BRA `(.L_x_63) ;  /* 0xfffffffc00ec7947 */ /* 0x000fea000383ffff */
.L_x_56:
[----:B------:R-:W-:Y:S05]  /*3480*/  BRA.U UP4, `(.L_x_64) ;  /* 0x0000000d04847547 */ /* 0x000fea000b800000 */
[----:B------:R-:W-:Y:S01]  /*3490*/  UMOV UR4, 0x40 ;  /* 0x0000004000047882 */ /* 0x000fe20000000000 */
[----:B------:R-:W-:Y:S01]  /*34a0*/  NOP ;  /* 0x0000000000007918 */ /* 0x000fe20000000000 */
[----:B------:R-:W-:Y:S01]  /*34b0*/  ULEA UR5, UR45, UR4, 0x18 ;  /* 0x000000042d057291 */ /* 0x000fe2000f8ec0ff */
[----:B------:R-:W-:Y:S02]  /*34c0*/  UMOV UR6, 0x400 ;  /* 0x0000040000067882 */ /* 0x000fe40000000000 */
[----:B------:R-:W-:-:S06]  /*34d0*/  ULEA UR6, UR45, UR6, 0x18 ;  /* 0x000000062d067291 */ /* 0x000fcc000f8ec0ff */
[----:B------:R-:W1:Y:S02]  /*34e0*/  LDS.U8 R0, [UR5+0x1c] ;  /* 0x00001c05ff007984 */ /* 0x000e640008000000 */
[----:B-1----:R-:W-:-:S13]  /*34f0*/  ISETP.NE.AND P0, PT, R0, RZ, PT ;  /* 0x000000ff0000720c */ /* 0x002fda0003f05270 */
[----:B------:R-:W-:Y:S05]  /*3500*/  @P0 BRA `(.L_x_65) ;  /* 0x0000000000580947 */ /* 0x000fea0003800000 */
[----:B------:R-:W-:-:S13]  /*3510*/  ELECT P0, URZ, PT ;  /* 0x0000000000ff782f */ /* 0x000fda0003800000 */
[----:B------:R-:W-:Y:S05]  /*3520*/  @!P0 BRA `(.L_x_66) ;  /* 0x0000000000608947 */ /* 0x000fea0003800000 */
[----:B------:R-:W-:Y:S01]  /*3530*/  UMOV UR4, 0x10 ;  /* 0x0000001000047882 */ /* 0x000fe20000000000 */
[----:B------:R-:W-:Y:S01]  /*3540*/  HFMA2 R0, -RZ, RZ, 0, 5.9604644775390625e-08 ;  /* 0x00000001ff007431 */ /* 0x000fe200000001ff */
[----:B------:R-:W-:-:S03]  /*3550*/  MOV R3, 0xffff ;  /* 0x0000ffff00037802 */ /* 0x000fc60000000f00 */
[----:B------:R-:W-:Y:S04]  /*3560*/  DEPBAR.LE SB1, 0x36 ;  /* 0x00009d800000791a */ /* 0x000fe80000000000 */
[----:B------:R-:W1:Y:S02]  /*3570*/  UTCATOMSWS.FIND_AND_SET.ALIGN UP0, UR4, UR4 ;  /* 0x00000004000475e3 */ /* 0x000e640008000800 */
[----:B-1----:R-:W-:Y:S01]  /*3580*/  MOV R4, UR4 ;  /* 0x0000000400047c02 */ /* 0x002fe20008000f00 */
[----:B------:R-:W-:Y:S06]  /*3590*/  BRA.U UP0, `(.L_x_67) ;  /* 0x0000000100187547 */ /* 0x000fec000b800000 */
.L_x_68:
[----:B------:R-:W-:Y:S05]  /*35a0*/  NANOSLEEP 0x64 ;  /* 0x000000640000795d */ /* 0x000fea0003800000 */
[----:B------:R-:W-:-:S05]  /*35b0*/  UMOV UR4, 0x10 ;  /* 0x0000001000047882 */ /* 0x000fca0000000000 */
[----:B------:R-:W-:Y:S04]  /*35c0*/  DEPBAR.LE SB1, 0x36 ;  /* 0x00009d800000791a */ /* 0x000fe80000000000 */
[----:B------:R-:W1:Y:S02]  /*35d0*/  UTCATOMSWS.FIND_AND_SET.ALIGN UP0, UR4, UR4 ;  /* 0x00000004000475e3 */ /* 0x000e640008000800 */
[----:B-1----:R-:W-:Y:S01]  /*35e0*/  MOV R4, UR4 ;  /* 0x0000000400047c02 */ /* 0x002fe20008000f00 */
[----:B------:R-:W-:Y:S05]  /*35f0*/  BRA.U !UP0, `(.L_x_68) ;  /* 0xfffffffd08e87547 */ /* 0x000fea000b83ffff */
.L_x_67:
[-C--:B------:R-:W-:Y:S02]  /*3600*/  SHF.L.U32 R3, R3, R4.reuse, RZ ;  /* 0x0000000403037219 */ /* 0x080fe400000006ff */
[----:B------:R-:W-:Y:S01]  /*3610*/  SHF.L.U32 R0, R0, R4, RZ ;  /* 0x0000000400007219 */ /* 0x000fe200000006ff */
[----:B------:R-:W-:Y:S02]  /*3620*/  IMAD.SHL.U32 R4, R4, 0x20, RZ ;  /* 0x0000002004047824 */ /* 0x000fe400078e00ff */
[----:B------:R1:W-:Y:S04]  /*3630*/  ATOMS.OR RZ, [UR5+0x14], R3 ;  /* 0x00001403ffff798c */ /* 0x0003e8000b000005 */
[----:B------:R1:W-:Y:S04]  /*3640*/  ATOMS.OR RZ, [UR5+0x18], R0 ;  /* 0x00001800ffff798c */ /* 0x0003e8000b000005 */
[----:B------:R1:W-:Y:S01]  /*3650*/  STS [UR6+0x1a0], R4 ;  /* 0x0001a004ff007988 */ /* 0x0003e20008000806 */
[----:B------:R-:W-:Y:S05]  /*3660*/  BRA `(.L_x_66) ;  /* 0x0000000000107947 */ /* 0x000fea0003800000 */
.L_x_65:
[----:B------:R-:W-:Y:S02]  /*3670*/  MOV R0, 0xffffffff ;  /* 0xffffffff00007802 */ /* 0x000fe40000000f00 */
[----:B------:R-:W-:-:S03]  /*3680*/  MOV R4, 0x36b0 ;  /* 0x000036b000047802 */ /* 0x000fc60000000f00 */
[----:B------:R1:W-:Y:S04]  /*3690*/  STS [UR6+0x1a0], R0 ;  /* 0x0001a000ff007988 */ /* 0x0003e80008000806 */
[----:B-1---5:R-:W-:Y:S05]  /*36a0*/  CALL.REL.NOINC `($__internal_1_$__cuda_sm10x_tcgen05_guardrail_trap_phase_invalid_during_alloc) ;  /* 0x0000006000fc7944 */ /* 0x022fea0003c00000 */
.L_x_66:
[----:B------:R-:W-:Y:S05]  /*36b0*/  WARPSYNC.ALL ;  /* 0x0000000000007948 */ /* 0x000fea0003800000 */
[----:B------:R-:W2:Y:S01]  /*36c0*/  S2UR UR4, SR_CgaCtaId ;  /* 0x00000000000479c3 */ /* 0x000ea20000008800 */
[----:B------:R-:W-:Y:S01]  /*36d0*/  UMOV UR17, 0x400 ;  /* 0x0000040000117882 */ /* 0x000fe20000000000 */
[----:B------:R-:W-:-:S06]  /*36e0*/  NOP ;  /* 0x0000000000007918 */ /* 0x000fcc0000000000 */
[----:B------:R-:W-:Y:S06]  /*36f0*/  BAR.ARV 0x6, 0xa0 ;  /* 0x0182800000007b1d */ /* 0x000fec0000002000 */
[----:B------:R-:W3:Y:S01]  /*3700*/  LDCU UR5, c[0x0][0x38c] ;  /* 0x00007180ff0577ac */ /* 0x000ee20008000800 */
[----:B------:R-:W-:Y:S01]  /*3710*/  LOP3.LUT R2, R2, 0xffff, RZ, 0xc0, !PT ;  /* 0x0000ffff02027812 */ /* 0x000fe200078ec0ff */
[----:B------:R-:W-:Y:S01]  /*3720*/  IMAD.MOV.U32 R11, RZ, RZ, 0x1 ;  /* 0x00000001ff0b7424 */ /* 0x000fe200078e00ff */
[----:B------:R-:W-:Y:S01]  /*3730*/  CS2R R8, SRZ ;  /* 0x0000000000087805 */ /* 0x000fe2000001ff00 */
[----:B------:R-:W4:Y:S01]  /*3740*/  LDCU UR8, c[0x0][0x38c] ;  /* 0x00007180ff0877ac */ /* 0x000f220008000800 */
[----:B------:R-:W-:Y:S01]  /*3750*/  R2UR UR19, R2 ;  /* 0x00000000021372ca */ /* 0x000fe200000e0000 */
[----:B------:R-:W-:Y:S01]  /*3760*/  IMAD.MOV.U32 R10, RZ, RZ, RZ ;  /* 0x000000ffff0a7224 */ /* 0x000fe200078e00ff */
[----:B------:R-:W-:Y:S01]  /*3770*/  UMOV UR23, URZ ;  /* 0x000000ff00177c82 */ /* 0x000fe20008000000 */
[----:B------:R-:W-:Y:S01]  /*3780*/  UMOV UR14, URZ ;  /* 0x000000ff000e7c82 */ /* 0x000fe20008000000 */
[----:B--2---:R-:W-:Y:S01]  /*3790*/  ULEA UR17, UR4, UR17, 0x18 ;  /* 0x0000001104117291 */ /* 0x004fe2000f8ec0ff */
[----:B------:R-:W-:Y:S01]  /*37a0*/  UMOV UR26, 0x0 ;  /* 0x00000000001a7882 */ /* 0x000fe20000000000 */
[----:B------:R-:W-:-:S02]  /*37b0*/  UMOV UR27, 0x8200490 ;  /* 0x08200490001b7882 */ /* 0x000fc40000000000 */
[----:B------:R-:W-:Y:S02]  /*37c0*/  UIADD3 UR6, UPT, UPT, UR17, 0x8400, URZ ;  /* 0x0000840011067890 */ /* 0x000fe4000fffe0ff */
[----:B------:R-:W-:Y:S02]  /*37d0*/  UIADD3 UR7, UPT, UPT, UR17, 0x20400, URZ ;  /* 0x0002040011077890 */ /* 0x000fe4000fffe0ff */
[----:B---3--:R-:W-:Y:S01]  /*37e0*/  UIADD3 UR5, UPT, UPT, UR5, 0x3f, URZ ;  /* 0x0000003f05057890 */ /* 0x008fe2000fffe0ff */
[----:B-1----:R-:W1:Y:S01]  /*37f0*/  LDS R0, [UR17+0x1a0] ;  /* 0x0001a011ff007984 */ /* 0x002e620008000800 */
[----:B------:R-:W-:Y:S02]  /*3800*/  USHF.R.U32.HI UR6, URZ, 0x4, UR6 ;  /* 0x00000004ff067899 */ /* 0x000fe40008011606 */
[----:B------:R-:W-:Y:S02]  /*3810*/  USHF.R.S32.HI UR4, URZ, 0x1f, UR5 ;  /* 0x0000001fff047899 */ /* 0x000fe40008011405 */
[----:B------:R-:W-:-:S02]  /*3820*/  ULOP3.LUT UR6, UR6, 0x3fff, URZ, 0xc0, !UPT ;  /* 0x00003fff06067892 */ /* 0x000fc4000f8ec0ff */
[----:B------:R-:W-:Y:S02]  /*3830*/  ULEA.HI UR4, UR4, UR5, URZ, 0x6 ;  /* 0x0000000504047291 */ /* 0x000fe4000f8f30ff */
[----:B------:R-:W-:Y:S02]  /*3840*/  USHF.R.U32.HI UR5, URZ, 0x4, UR7 ;  /* 0x00000004ff057899 */ /* 0x000fe40008011607 */
[----:B------:R-:W-:Y:S02]  /*3850*/  USHF.R.S32.HI UR28, URZ, 0x6, UR4 ;  /* 0x00000006ff1c7899 */ /* 0x000fe40008011404 */
[----:B------:R-:W-:Y:S02]  /*3860*/  ULOP3.LUT UR5, UR5, 0x3fff, URZ, 0xc0, !UPT ;  /* 0x00003fff05057892 */ /* 0x000fe4000f8ec0ff */
[----:B------:R-:W-:Y:S02]  /*3870*/  UISETP.LT.AND UP0, UPT, UR28, 0x1, UPT ;  /* 0x000000011c00788c */ /* 0x000fe4000bf01270 */
[----:B------:R-:W-:-:S02]  /*3880*/  ULOP3.LUT UR20, UR6, 0x10000, URZ, 0xfc, !UPT ;  /* 0x0001000006147892 */ /* 0x000fc4000f8efcff */
[----:B------:R-:W-:Y:S02]  /*3890*/  USEL UR29, UR28, 0x1, !UP0 ;  /* 0x000000011c1d7887 */ /* 0x000fe4000c000000 */
[----:B------:R-:W-:Y:S02]  /*38a0*/  ULOP3.LUT UR21, UR5, 0x10000, URZ, 0xfc, !UPT ;  /* 0x0001000005157892 */ /* 0x000fe4000f8efcff */
[----:B------:R-:W-:Y:S02]  /*38b0*/  UIADD3 UR29, UPT, UPT, -UR29, URZ, URZ ;  /* 0x000000ff1d1d7290 */ /* 0x000fe4000fffe1ff */
[----:B----4-:R-:W-:Y:S01]  /*38c0*/  UISETP.GE.AND UP4, UPT, UR8, 0x1, UPT ;  /* 0x000000010800788c */ /* 0x010fe2000bf86270 */
[----:B------:R-:W-:Y:S01]  /*38d0*/  UMOV UR24, 0x0 ;  /* 0x0000000000187882 */ /* 0x000fe20000000000 */
[----:B------:R-:W-:Y:S01]  /*38e0*/  UMOV UR25, 0x8200490 ;  /* 0x0820049000197882 */ /* 0x000fe20000000000 */
[----:B-1----:R-:W-:-:S15]  /*38f0*/  R2UR UR30, R0 ;  /* 0x00000000001e72ca */ /* 0x002fde00000e0000 */
.L_x_75:
[----:B------:R-:W-:Y:S02]  /*3900*/  LEA R0, R10, UR17, 0x3 ;  /* 0x000000110a007c11 */ /* 0x000fe4000f8e18ff */
[----:B------:R-:W-:Y:S02]  /*3910*/  SHF.L.U32 R5, R9, 0x1f, RZ ;  /* 0x0000001f09057819 */ /* 0x000fe400000006ff */
[----:B------:R-:W-:Y:S01]  /*3920*/  PLOP3.LUT P0, PT, PT, PT, UP4, 0x80, 0x8 ;  /* 0x000000000008781c */ /* 0x000fe20003f0f048 */
[----:B------:R-:W-:Y:S01]  /*3930*/  VIADD R3, R0, 0x100 ;  /* 0x0000010000037836 */ /* 0x000fe20000000000 */
[----:B-1----:R-:W1:Y:S02]  /*3940*/  SYNCS.PHASECHK.TRANS64.TRYWAIT P1, [R0+URZ+0xf0], R5 ;  /* 0x0000f005000075a7 */ /* 0x002e6400080211ff */
[----:B-1-3--:R-:W-:Y:S09]  /*3950*/  @!P1 BRA `(.L_x_69) ;  /* 0x0000005800dc9947 */ /* 0x00aff20003800000 */
.L_x_153:
[----:B------:R-:W-:Y:S01]  /*3960*/  LEA R4, R10, UR17, 0x4 ;  /* 0x000000110a047c11 */ /* 0x000fe2000f8e20ff */
[----:B------:R-:W-:Y:S01]  /*3970*/  @UP4 ULEA UR4, UR14, UR17, 0x3 ;  /* 0x000000110e044291 */ /* 0x000fe2000f8e18ff */
[----:B------:R-:W-:Y:S01]  /*3980*/  PLOP3.LUT P2, PT, PT, PT, PT, 0x80, 0x8 ;  /* 0x000000000008781c */ /* 0x000fe20003f4f070 */
[----:B------:R-:W-:Y:S01]  /*3990*/  ULEA UR22, UR23, UR17, 0x3 ;  /* 0x0000001117167291 */ /* 0x000fe2000f8e18ff */
[----:B------:R-:W-:Y:S01]  /*39a0*/  PRMT R3, RZ, 0x654, R3 ;  /* 0x00000654ff037816 */ /* 0x000fe20000000003 */
[----:B------:R-:W-:Y:S01]  /*39b0*/  ULEA UR18, UR23, UR30, 0x7 ;  /* 0x0000001e17127291 */ /* 0x000fe2000f8e38ff */
[----:B-1----:R-:W1:Y:S01]  /*39c0*/  LDS.128 R4, [R4+0x180] ;  /* 0x0001800004047984 */ /* 0x002e620000000c00 */
[----:B------:R-:W-:Y:S02]  /*39d0*/  @P0 SHF.L.U32 R2, R8, 0x1f, RZ ;  /* 0x0000001f08020819 */ /* 0x000fe400000006ff */
[----:B------:R-:W-:Y:S01]  /*39e0*/  SHF.L.U32 R0, R11, 0x1f, RZ ;  /* 0x0000001f0b007819 */ /* 0x000fe200000006ff */
[----:B------:R-:W-:Y:S01]  /*39f0*/  @!PT LDS RZ, [RZ] ;  /* 0x00000000fffff984 */ /* 0x000fe20000000800 */
[----:B------:R-:W-:Y:S01]  /*3a00*/  @!PT LDS RZ, [RZ] ;  /* 0x00000000fffff984 */ /* 0x000fe20000000800 */
[----:B------:R-:W-:Y:S01]  /*3a10*/  @!PT LDS RZ, [RZ] ;  /* 0x00000000fffff984 */ /* 0x000fe20000000800 */
[----:B------:R-:W-:Y:S01]  /*3a20*/  @!PT LDS RZ, [RZ] ;  /* 0x00000000fffff984 */ /* 0x000fe20000000800 */
[----:B------:R2:W-:Y:S06]  /*3a30*/  MEMBAR.ALL.CTA ;  /* 0x0000000000007992 */ /* 0x0005ec0000008000 */
[----:B--2---:R-:W2:Y:S02]  /*3a40*/  FENCE.VIEW.ASYNC.S ;  /* 0x00000000000073c6 */ /* 0x004ea40000000000 */
[----:B--2---:R2:W-:Y:S01]  /*3a50*/  SYNCS.ARRIVE.TRANS64.RED.A1T0 RZ, [R3+URZ], RZ ;  /* 0x000000ff03ff79a7 */ /* 0x0045e200081004ff */
[----:B------:R2:W3:Y:S01]  /*3a60*/  @P0 SYNCS.PHASECHK.TRANS64.TRYWAIT P2, [UR4], R2 ;  /* 0x00000002ff0005a7 */ /* 0x0004e20008041104 */
[----:B-1----:R-:W-:Y:S01]  /*3a70*/  LOP3.LUT P1, RZ, R6, 0x1, RZ, 0xc0, !PT ;  /* 0x0000000106ff7812 */ /* 0x002fe2000782c0ff */
[----:B------:R-:W1:Y:S02]  /*3a80*/  SYNCS.PHASECHK.TRANS64.TRYWAIT P0, [UR22+0x130], R0 ;  /* 0x00013000ff0075a7 */ /* 0x000e640008001116 */
[----:B-123--:R-:W-:Y:S10]  /*3a90*/  @!P0 BRA `(.L_x_70) ;  /* 0x0000005800a08947 */ /* 0x00eff40003800000 */
.L_x_155:
[----:B------:R-:W-:Y:S01]  /*3aa0*/  IADD3 R10, PT, PT, R10, 0x1, RZ ;  /* 0x000000010a0a7810 */ /* 0x000fe20007ffe0ff */
[----:B------:R-:W-:Y:S06]  /*3ab0*/  BRA.U !UP4, `(.L_x_71) ;  /* 0x000000010c987547 */ /* 0x000fec000b800000 */
[----:B------:R-:W-:Y:S01]  /*3ac0*/  UPLOP3.LUT UP2, UPT, UPT, UPT, UPT, 0x40, 0x4 ;  /* 0x000000000004789c */ /* 0x000fe20003f4e870 */
[----:B------:R-:W-:Y:S01]  /*3ad0*/  UMOV UR16, UR29 ;  /* 0x0000001d00107c82 */ /* 0x000fe20008000000 */
[----:B------:R-:W-:Y:S01]  /*3ae0*/  UMOV UR15, UR28 ;  /* 0x0000001c000f7c82 */ /* 0x000fe20008000000 */
[----:B------:R-:W-:-:S08]  /*3af0*/  UMOV UR6, UR14 ;  /* 0x0000000e00067c82 */ /* 0x000fd00008000000 */
.L_x_74:
[----:B------:R-:W-:Y:S02]  /*3b00*/  UIADD3 UR16, UPT, UPT, UR16, 0x1, URZ ;  /* 0x0000000110107890 */ /* 0x000fe4000fffe0ff */
[----:B--2---:R-:W-:Y:S02]  /*3b10*/  ULEA UR5, UR6, UR17, 0x3 ;  /* 0x0000001106057291 */ /* 0x004fe4000f8e18ff */
[----:B------:R-:W-:Y:S01]  /*3b20*/  UISETP.NE.AND UP3, UPT, UR16, URZ, UPT ;  /* 0x000000ff1000728c */ /* 0x000fe2000bf65270 */
[----:B---3--:R-:W-:Y:S10]  /*3b30*/  @P2 BRA `(.L_x_72) ;  /* 0x00000000000c2947 */ /* 0x008ff40003800000 */
[----:B-1----:R-:W-:Y:S04]  /*3b40*/  SHF.L.U32 R3, R8, 0x1f, RZ ;  /* 0x0000001f08037819 */ /* 0x002fe800000006ff */
[----:B------:R-:W1:Y:S02]  /*3b50*/  SYNCS.PHASECHK.TRANS64.TRYWAIT P0, [UR5], R3 ;  /* 0x00000003ff0075a7 */ /* 0x000e640008001105 */
[----:B-1----:R-:W-:Y:S05]  /*3b60*/  @!P0 BRA `(.L_x_73) ;  /* 0x0000005800848947 */ /* 0x002fea0003800000 */
.L_x_72:
[----:B------:R-:W-:Y:S01]  /*3b70*/  UISETP.NE.AND UP0, UPT, UR15, 0x1, UPT ;  /* 0x000000010f00788c */ /* 0x000fe2000bf05270 */
[----:B------:R-:W-:Y:S01]  /*3b80*/  PLOP3.LUT P2, PT, PT, PT, PT, 0x80, 0x8 ;  /* 0x000000000008781c */ /* 0x000fe20003f4f070 */
[----:B------:R-:W-:Y:S02]  /*3b90*/  UIADD3 UR4, UPT, UPT, UR6, 0x1, URZ ;  /* 0x0000000106047890 */ /* 0x000fe4000fffe0ff */
[----:B------:R-:W-:Y:S02]  /*3ba0*/  ULEA UR12, UR6, UR21, 0x9 ;  /* 0x00000015060c7291 */ /* 0x000fe4000f8e48ff */
[----:B------:R-:W-:Y:S01]  /*3bb0*/  UISETP.NE.AND UP1, UPT, UR4, 0xc, UPT ;  /* 0x0000000c0400788c */ /* 0x000fe2000bf25270 */
[----:B------:R-:W-:Y:S01]  /*3bc0*/  PLOP3.LUT P0, PT, PT, PT, UP0, 0x80, 0x8 ;  /* 0x000000000008781c */ /* 0x000fe20003f0f008 */
[----:B------:R-:W-:Y:S02]  /*3bd0*/  UIADD3 UR10, UPT, UPT, UR12, 0x2, URZ ;  /* 0x000000020c0a7890 */ /* 0x000fe4000fffe0ff */
[----:B------:R-:W-:Y:S02]  /*3be0*/  USEL UR7, URZ, 0x1, UP1 ;  /* 0x00000001ff077887 */ /* 0x000fe40008800000 */
[----:B------:R-:W-:Y:S02]  /*3bf0*/  USEL UR14, UR4, URZ, UP1 ;  /* 0x000000ff040e7287 */ /* 0x000fe40008800000 */
[----:B------:R-:W-:Y:S02]  /*3c00*/  UIADD3 UR15, UPT, UPT, UR15, -0x1, URZ ;  /* 0xffffffff0f0f7890 */ /* 0x000fe4000fffe0ff */
[----:B------:R-:W-:Y:S01]  /*3c10*/  @UP0 ULEA UR4, UR14, UR17, 0x3 ;  /* 0x000000110e040291 */ /* 0x000fe2000f8e18ff */
[----:B------:R-:W-:Y:S01]  /*3c20*/  LOP3.LUT R8, R8, UR7, RZ, 0x3c, !PT ;  /* 0x0000000708087c12 */ /* 0x000fe2000f8e3cff */
[----:B------:R-:W-:Y:S01]  /*3c30*/  UIADD3 UR7, UPT, UPT, UR5, 0x60, URZ ;  /* 0x0000006005077890 */ /* 0x000fe2000fffe0ff */
[----:B------:R-:W-:Y:S02]  /*3c40*/  UMOV UR13, 0x80004020 ;  /* 0x80004020000d7882 */ /* 0x000fe40000000000 */
[----:B-1----:R-:W-:Y:S01]  /*3c50*/  @P0 SHF.L.U32 R0, R8, 0x1f, RZ ;  /* 0x0000001f08000819 */ /* 0x002fe200000006ff */
[----:B------:R-:W-:Y:S01]  /*3c60*/  UMOV UR5, 0x80004020 ;  /* 0x8000402000057882 */ /* 0x000fe20000000000 */
[----:B------:R-:W-:Y:S01]  /*3c70*/  UMOV UR11, 0x80004020 ;  /* 0x80004020000b7882 */ /* 0x000fe20000000000 */
[----:B------:R-:W-:Y:S01]  /*3c80*/  UMOV UR9, 0x80004020 ;  /* 0x8000402000097882 */ /* 0x000fe20000000000 */
[----:B------:R2:W3:Y:S01]  /*3c90*/  @P0 SYNCS.PHASECHK.TRANS64.TRYWAIT P2, [UR4], R0 ;  /* 0x00000000ff0005a7 */ /* 0x0004e20008041104 */
[----:B------:R-:W-:Y:S03]  /*3ca0*/  ULEA UR4, UR6, UR20, 0x9 ;  /* 0x0000001406047291 */ /* 0x000fe6000f8e48ff */
[----:B------:R-:W-:Y:S01]  /*3cb0*/  UMOV UR6, UR14 ;  /* 0x0000000e00067c82 */ /* 0x000fe20008000000 */
[----:B------:R-:W-:Y:S05]  /*3cc0*/  UIADD3 UR8, UPT, UPT, UR4, 0x2, URZ ;  /* 0x0000000204087890 */ /* 0x000fea000fffe0ff */
[----:B------:R2:W-:Y:S01]  /*3cd0*/  UTCQMMA gdesc[UR4], gdesc[UR12], tmem[UR18], tmem[UR26], idesc[UR27], UP2 ;  /* 0x00ff1a0c040075ea */ /* 0x0005e20009000312 */
[----:B------:R-:W-:Y:S03]  /*3ce0*/  UPLOP3.LUT UP2, UPT, UPT, UPT, UPT, 0x80, 0x8 ;  /* 0x000000000008789c */ /* 0x000fe60003f4f070 */
[----:B------:R2:W-:Y:S01]  /*3cf0*/  UTCQMMA gdesc[UR8], gdesc[UR10], tmem[UR18], tmem[UR24], idesc[UR25], UPT ;  /* 0x00ff180a080075ea */ /* 0x0005e2000b800312 */
[----:B------:R2:W-:Y:S01]  /*3d00*/  UTCBAR.MULTICAST [UR7], URZ, UR19 ;  /* 0x000000ff070073e9 */ /* 0x0005e20008000813 */
[----:B------:R-:W-:Y:S06]  /*3d10*/  BRA.U UP3, `(.L_x_74) ;  /* 0xfffffffd03787547 */ /* 0x000fec000b83ffff */
.L_x_71:
[----:B--2---:R-:W-:Y:S01]  /*3d20*/  UIADD3 UR4, UPT, UPT, UR23, 0x1, URZ ;  /* 0x0000000117047890 */ /* 0x004fe2000fffe0ff */
[C---:B------:R-:W-:Y:S01]  /*3d30*/  ISETP.NE.AND P0, PT, R10.reuse, 0x2, PT ;  /* 0x000000020a00780c */ /* 0x040fe20003f05270 */
[----:B------:R-:W-:Y:S02]  /*3d40*/  UIADD3 UR5, UPT, UPT, UR22, 0x110, URZ ;  /* 0x0000011016057890 */ /* 0x000fe4000fffe0ff */
[----:B------:R-:W-:Y:S01]  /*3d50*/  UISETP.NE.AND UP0, UPT, UR4, 0x4, UPT ;  /* 0x000000040400788c */ /* 0x000fe2000bf05270 */
[----:B-1----:R-:W-:Y:S02]  /*3d60*/  SEL R0, RZ, 0x1, P0 ;  /* 0x00000001ff007807 */ /* 0x002fe40000000000 */
[----:B------:R-:W-:Y:S01]  /*3d70*/  SEL R10, R10, RZ, P0 ;  /* 0x000000ff0a0a7207 */ /* 0x000fe20000000000 */
[----:B------:R-:W-:Y:S01]  /*3d80*/  USEL UR6, URZ, 0x1, UP0 ;  /* 0x00000001ff067887 */ /* 0x000fe20008000000 */
[----:B------:R-:W-:Y:S01]  /*3d90*/  LOP3.LUT R9, R9, R0, RZ, 0x3c, !PT ;  /* 0x0000000009097212 */ /* 0x000fe200078e3cff */
[----:B------:R-:W-:Y:S01]  /*3da0*/  USEL UR23, UR4, URZ, UP0 ;  /* 0x000000ff04177287 */ /* 0x000fe20008000000 */
[----:B------:R1:W-:Y:S03]  /*3db0*/  UTCBAR [UR5], URZ ;  /* 0x000000ff050073e9 */ /* 0x0003e600080000ff */
[----:B------:R-:W-:Y:S01]  /*3dc0*/  LOP3.LUT R11, R11, UR6, RZ, 0x3c, !PT ;  /* 0x000000060b0b7c12 */ /* 0x000fe2000f8e3cff */
[----:B------:R-:W-:Y:S07]  /*3dd0*/  @P1 BRA `(.L_x_75) ;  /* 0xfffffff800c81947 */ /* 0x000fee000383ffff */
[----:B------:R-:W2:Y:S01]  /*3de0*/  S2UR UR8, SR_CgaCtaId ;  /* 0x00000000000879c3 */ /* 0x000ea20000008800 */
[----:B------:R-:W-:Y:S01]  /*3df0*/  ELECT P0, URZ, PT ;  /* 0x0000000000ff782f */ /* 0x000fe20003800000 */
[----:B------:R-:W-:Y:S01]  /*3e00*/  IMAD.MOV.U32 R0, RZ, RZ, 0x1 ;  /* 0x00000001ff007424 */ /* 0x000fe200078e00ff */
[----:B------:R-:W-:Y:S01]  /*3e10*/  UIADD3 UR17, UPT, UPT, UR17, 0x130, URZ ;  /* 0x0000013011117890 */ /* 0x000fe2000fffe0ff */
[----:B------:R-:W-:Y:S01]  /*3e20*/  SHF.L.U32 R3, R11, 0x1f, RZ ;  /* 0x0000001f0b037819 */ /* 0x000fe200000006ff */
[----:B------:R-:W-:-:S03]  /*3e30*/  UMOV UR4, 0x40 ;  /* 0x0000004000047882 */ /* 0x000fc60000000000 */
[----:B------:R-:W-:Y:S01]  /*3e40*/  UVIRTCOUNT.DEALLOC.SMPOOL 0x80 ;  /* 0x000000800000784c */ /* 0x000fe20000000000 */
[----:B--2---:R-:W-:Y:S02]  /*3e50*/  ULEA UR8, UR8, UR4, 0x18 ;  /* 0x0000000408087291 */ /* 0x004fe4000f8ec0ff */
[----:B------:R-:W-:-:S07]  /*3e60*/  ULEA UR4, UR23, UR17, 0x3 ;  /* 0x0000001117047291 */ /* 0x000fce000f8e18ff */
[----:B------:R2:W-:Y:S02]  /*3e70*/  @P0 STS.U8 [UR8+0x1c], R0 ;  /* 0x00001c00ff000988 */ /* 0x0005e40008000008 */
[----:B------:R-:W4:Y:S02]  /*3e80*/  SYNCS.PHASECHK.TRANS64.TRYWAIT P0, [UR4], R3 ;  /* 0x00000003ff0075a7 */ /* 0x000f240008001104 */
[----:B--2-4-:R-:W-:Y:S05]  /*3e90*/  @!P0 BRA `(.L_x_76) ;  /* 0x0000005400d08947 */ /* 0x014fea0003800000 */
.L_x_158:
[----:B------:R-:W-:-:S04]  /*3ea0*/  UIADD3 UR4, UPT, UPT, UR23, 0x1, URZ ;  /* 0x0000000117047890 */ /* 0x000fc8000fffe0ff */
[----:B------:R-:W-:-:S04]  /*3eb0*/  UISETP.NE.AND UP0, UPT, UR4, 0x4, UPT ;  /* 0x000000040400788c */ /* 0x000fc8000bf05270 */
[----:B------:R-:W-:Y:S02]  /*3ec0*/  USEL UR6, URZ, 0x1, UP0 ;  /* 0x00000001ff067887 */ /* 0x000fe40008000000 */
[----:B------:R-:W-:-:S04]  /*3ed0*/  USEL UR4, UR4, URZ, UP0 ;  /* 0x000000ff04047287 */ /* 0x000fc80008000000 */
[----:B-1----:R-:W-:Y:S01]  /*3ee0*/  ULEA UR5, UR4, UR17, 0x3 ;  /* 0x0000001104057291 */ /* 0x002fe2000f8e18ff */
[----:B------:R-:W-:-:S04]  /*3ef0*/  LOP3.LUT R2, R11, UR6, RZ, 0x3c, !PT ;  /* 0x000000060b027c12 */ /* 0x000fc8000f8e3cff */
[----:B--2---:R-:W-:-:S04]  /*3f00*/  SHF.L.U32 R3, R2, 0x1f, RZ ;  /* 0x0000001f02037819 */ /* 0x004fc800000006ff */
[----:B------:R-:W1:Y:S02]  /*3f10*/  SYNCS.PHASECHK.TRANS64.TRYWAIT P0, [UR5], R3 ;  /* 0x00000003ff0075a7 */ /* 0x000e640008001105 */
[----:B-1----:R-:W-:Y:S05]  /*3f20*/  @!P0 BRA `(.L_x_77) ;  /* 0x0000005400c48947 */ /* 0x002fea0003800000 */
.L_x_160:
        /* <DEDUP_REMOVED lines=9> */
.L_x_162:
[----:B------:R-:W-:-:S04]  /*3fc0*/  UIADD3 UR4, UPT, UPT, UR4, 0x1, URZ ;  /* 0x0000000104047890 */ /* 0x000fc8000fffe0ff */
[----:B------:R-:W-:-:S04]  /*3fd0*/  UISETP.NE.AND UP0, UPT, UR4, 0x4, UPT ;  /* 0x000000040400788c */ /* 0x000fc8000bf05270 */
[----:B------:R-:W-:Y:S02]  /*3fe0*/  USEL UR5, URZ, 0x1, UP0 ;  /* 0x00000001ff057887 */ /* 0x000fe40008000000 */
[----:B------:R-:W-:-:S04]  /*3ff0*/  USEL UR4, UR4, URZ, UP0 ;  /* 0x000000ff04047287 */ /* 0x000fc80008000000 */
[----:B------:R-:W-:Y:S01]  /*4000*/  ULEA UR4, UR4, UR17, 0x3 ;  /* 0x0000001104047291 */ /* 0x000fe2000f8e18ff */
[----:B-1----:R-:W-:-:S04]  /*4010*/  LOP3.LUT R3, R2, UR5, RZ, 0x3c, !PT ;  /* 0x0000000502037c12 */ /* 0x002fc8000f8e3cff */
[----:B------:R-:W-:-:S04]  /*4020*/  SHF.L.U32 R3, R3, 0x1f, RZ ;  /* 0x0000001f03037819 */ /* 0x000fc800000006ff */
[----:B------:R-:W1:Y:S02]  /*4030*/  SYNCS.PHASECHK.TRANS64.TRYWAIT P0, [UR4], R3 ;  /* 0x00000003ff0075a7 */ /* 0x000e640008001104 */
[----:B-1----:R-:W-:Y:S05]  /*4040*/  @!P0 BRA `(.L_x_79) ;  /* 0x0000005400ac8947 */ /* 0x002fea0003800000 */
.L_x_164:
[----:B------:R-:W-:Y:S01]  /*4050*/  NOP ;  /* 0x0000000000007918 */ /* 0x000fe20000000000 */
[----:B-1----:R-:W1:Y:S01]  /*4060*/  LDS R0, [UR8+0x14] ;  /* 0x00001408ff007984 */ /* 0x002e620008000800 */
[----:B------:R-:W-:Y:S01]  /*4070*/  ULOP3.LUT UR4, UR30, 0xffff, URZ, 0xc0, !UPT ;  /* 0x0000ffff1e047892 */ /* 0x000fe2000f8ec0ff */
[----:B------:R-:W-:Y:S01]  /*4080*/  UMOV UR5, 0xffff ;  /* 0x0000ffff00057882 */ /* 0x000fe20000000000 */
[----:B------:R-:W-:Y:S02]  /*4090*/  UMOV UR6, 0x1 ;  /* 0x0000000100067882 */ /* 0x000fe40000000000 */
[----:B------:R-:W-:-:S04]  /*40a0*/  USHF.R.U32.HI UR4, URZ, 0x5, UR4 ;  /* 0x00000005ff047899 */ /* 0x000fc80008011604 */
[----:B------:R-:W-:Y:S02]  /*40b0*/  USHF.L.U32 UR5, UR5, UR4, URZ ;  /* 0x0000000405057299 */ /* 0x000fe400080006ff */
[----:B------:R-:W-:-:S04]  /*40c0*/  USHF.L.U32 UR4, UR6, UR4, URZ ;  /* 0x0000000406047299 */ /* 0x000fc800080006ff */
[----:B-1----:R-:W-:-:S04]  /*40d0*/  LOP3.LUT R0, R0, UR5, RZ, 0xc0, !PT ;  /* 0x0000000500007c12 */ /* 0x002fc8000f8ec0ff */
[----:B------:R-:W-:-:S13]  /*40e0*/  ISETP.NE.AND P0, PT, R0, UR5, PT ;  /* 0x0000000500007c0c */ /* 0x000fda000bf05270 */
[----:B------:R-:W-:Y:S05]  /*40f0*/  @P0 BRA `(.L_x_80) ;  /* 0x0000000000580947 */ /* 0x000fea0003800000 */
[----:B------:R-:W1:Y:S02]  /*4100*/  LDS R0, [UR8+0x18] ;  /* 0x00001808ff007984 */ /* 0x000e640008000800 */
[----:B-1----:R-:W-:-:S04]  /*4110*/  LOP3.LUT R0, R0, UR4, RZ, 0xc0, !PT ;  /* 0x0000000400007c12 */ /* 0x002fc8000f8ec0ff */
[----:B------:R-:W-:-:S13]  /*4120*/  ISETP.NE.AND P0, PT, R0, UR4, PT ;  /* 0x0000000400007c0c */ /* 0x000fda000bf05270 */
[----:B------:R-:W-:Y:S05]  /*4130*/  @P0 BRA `(.L_x_81) ;  /* 0x00000000003c0947 */ /* 0x000fea0003800000 */
[----:B------:R-:W1:Y:S01]  /*4140*/  S2R R2, SR_LANEID ;  /* 0x0000000000027919 */ /* 0x000e620000000000 */
[----:B------:R-:W-:Y:S01]  /*4150*/  ULOP3.LUT UR5, URZ, UR5, URZ, 0x33, !UPT ;  /* 0x00000005ff057292 */ /* 0x000fe2000f8e33ff */
[----:B------:R-:W-:Y:S01]  /*4160*/  LOP3.LUT R4, RZ, UR4, RZ, 0x33, !PT ;  /* 0x00000004ff047c12 */ /* 0x000fe2000f8e33ff */
[----:B------:R-:W-:Y:S02]  /*4170*/  VOTEU.ANY UR4, UPT, PT ;  /* 0x0000000000047886 */ /* 0x000fe400038e0100 */
[----:B------:R-:W-:Y:S01]  /*4180*/  UFLO.U32 UR4, UR4 ;  /* 0x00000004000472bd */ /* 0x000fe200080e0000 */
[----:B------:R-:W2:Y:S01]  /*4190*/  REDUX UR6, R4 ;  /* 0x00000000040673c4 */ /* 0x000ea20000000000 */
[----:B------:R-:W-:-:S06]  /*41a0*/  IMAD.U32 R0, RZ, RZ, UR5 ;  /* 0x00000005ff007e24 */ /* 0x000fcc000f8e00ff */
[----:B------:R4:W-:Y:S01]  /*41b0*/  UTCATOMSWS.AND URZ, UR5 ;  /* 0x0000000500ff79e3 */ /* 0x0009e20008000000 */
[----:B------:R-:W3:Y:S01]  /*41c0*/  REDUX UR7, R0 ;  /* 0x00000000000773c4 */ /* 0x000ee20000000000 */
[----:B-1----:R-:W-:Y:S01]  /*41d0*/  ISETP.EQ.U32.AND P0, PT, R2, UR4, PT ;  /* 0x0000000402007c0c */ /* 0x002fe2000bf02070 */
[----:B--2---:R-:W-:Y:S01]  /*41e0*/  IMAD.U32 R2, RZ, RZ, UR6 ;  /* 0x00000006ff027e24 */ /* 0x004fe2000f8e00ff */
[----:B---3--:R-:W-:-:S11]  /*41f0*/  MOV R3, UR7 ;  /* 0x0000000700037c02 */ /* 0x008fd60008000f00 */
[----:B------:R4:W-:Y:S04]  /*4200*/  @P0 ATOMS.AND RZ, [UR8+0x14], R3 ;  /* 0x00001403ffff098c */ /* 0x0009e8000a800008 */
[----:B------:R4:W-:Y:S01]  /*4210*/  @P0 ATOMS.AND RZ, [UR8+0x18], R2 ;  /* 0x00001802ffff098c */ /* 0x0009e2000a800008 */
[----:B------:R-:W-:Y:S05]  /*4220*/  BRA `(.L_x_82) ;  /* 0x0000000000147947 */ /* 0x000fea0003800000 */
.L_x_81:
[----:B------:R-:W-:Y:S02]  /*4230*/  MOV R2, 0x4250 ;  /* 0x0000425000027802 */ /* 0x000fe40000000f00 */
[----:B---3-5:R-:W-:Y:S05]  /*4240*/  CALL.REL.NOINC `($__internal_0_$__cuda_sm10x_tcgen05_guardrail_trap_col_being_dealloced_not_returned_by_alloc) ;  /* 0x0000005800087944 */ /* 0x028fea0003c00000 */
[----:B------:R-:W-:Y:S05]  /*4250*/  BRA `(.L_x_82) ;  /* 0x0000000000087947 */ /* 0x000fea0003800000 */
.L_x_80:
[----:B------:R-:W-:Y:S02]  /*4260*/  MOV R2, 0x4280 ;  /* 0x0000428000027802 */ /* 0x000fe40000000f00 */
[----:B---3-5:R-:W-:Y:S05]  /*4270*/  CALL.REL.NOINC `($__internal_2_$__cuda_sm10x_tcgen05_guardrail_trap_unallocated_columns_being_dealloced) ;  /* 0x0000005800147944 */ /* 0x028fea0003c00000 */
.L_x_82:
[----:B------:R-:W-:Y:S01]  /*4280*/  NOP ;  /* 0x0000000000007918 */ /* 0x000fe20000000000 */
[----:B----4-:R-:W-:Y:S05]  /*4290*/  EXIT ;  /* 0x000000000000794d */ /* 0x010fea0003800000 */
.L_x_64:
[----:B------:R-:W-:-:S09]  /*42a0*/  UISETP.NE.OR UP0, UPT, UR17, 0x3, !UP3 ;  /* 0x000000031100788c */ /* 0x000fd2000df05670 */
[----:B------:R-:W-:Y:S05]  /*42b0*/  BRA.U UP0, `(.L_x_83) ;  /* 0x0000000d00807547 */ /* 0x000fea000b800000 */
[----:B------:R-:W1:Y:S01]  /*42c0*/  LDCU UR32, c[0x0][0x370] ;  /* 0x00006e00ff2077ac */ /* 0x000e620008000800 */
[----:B------:R-:W2:Y:S01]  /*42d0*/  LDC.64 R16, c[0x0][0x348] ;  /* 0x0000d200ff107b82 */ /* 0x000ea20000000a00 */
[----:B------:R-:W-:Y:S02]  /*42e0*/  HFMA2 R13, -RZ, RZ, 0, 0 ;  /* 0x00000000ff0d7431 */ /* 0x000fe400000001ff */
[----:B------:R-:W-:Y:S01]  /*42f0*/  IMAD.MOV.U32 R15, RZ, RZ, 0x1 ;  /* 0x00000001ff0f7424 */ /* 0x000fe200078e00ff */
[----:B------:R-:W1:Y:S01]  /*4300*/  LDCU.128 UR28, c[0x0][0xb10] ;  /* 0x00016200ff1c77ac */ /* 0x000e620008000c00 */
[----:B------:R-:W-:Y:S01]  /*4310*/  IMAD.MOV.U32 R14, RZ, RZ, RZ ;  /* 0x000000ffff0e7224 */ /* 0x000fe200078e00ff */
[----:B------:R-:W-:Y:S01]  /*4320*/  MOV R7, 0x2000 ;  /* 0x0000200000077802 */ /* 0x000fe20000000f00 */
[----:B------:R-:W3:Y:S01]  /*4330*/  LDCU UR27, c[0x0][0x374] ;  /* 0x00006e80ff1b77ac */ /* 0x000ee20008000800 */
[----:B------:R-:W4:Y:S01]  /*4340*/  LDC.64 R2, c[0x0][0x888] ;  /* 0x00022200ff027b82 */ /* 0x000f220000000a00 */
[----:B------:R-:W3:Y:S01]  /*4350*/  LDCU UR15, c[0x0][0xb0c] ;  /* 0x00016180ff0f77ac */ /* 0x000ee20008000800 */
[----:B------:R-:W2:Y:S06]  /*4360*/  LDCU UR38, c[0x0][0xb20] ;  /* 0x00016400ff2677ac */ /* 0x000eac0008000800 */
[----:B------:R-:W4:Y:S01]  /*4370*/  LDC.64 R4, c[0x0][0x890] ;  /* 0x00022400ff047b82 */ /* 0x000f220000000a00 */
[----:B------:R-:W2:Y:S01]  /*4380*/  LDCU UR4, c[0x0][0xb30] ;  /* 0x00016600ff0477ac */ /* 0x000ea20008000800 */
[----:B------:R-:W-:Y:S01]  /*4390*/  UMOV UR21, 0x400 ;  /* 0x0000040000157882 */ /* 0x000fe20000000000 */
[----:B-1----:R-:W-:-:S02]  /*43a0*/  UIMAD.WIDE.U32 UR6, UR32, UR28, URZ ;  /* 0x0000001c200672a5 */ /* 0x002fc4000f8e00ff */
[----:B---3--:R-:W-:Y:S02]  /*43b0*/  UIMAD.WIDE.U32 UR8, UR27, UR31, URZ ;  /* 0x0000001f1b0872a5 */ /* 0x008fe4000f8e00ff */
[----:B------:R-:W-:Y:S02]  /*43c0*/  ULEA UR21, UR45, UR21, 0x18 ;  /* 0x000000152d157291 */ /* 0x000fe4000f8ec0ff */
[----:B------:R-:W-:Y:S02]  /*43d0*/  UPLOP3.LUT UP3, UPT, UPT, UPT, UPT, 0x40, 0x4 ;  /* 0x000000000004789c */ /* 0x000fe40003f6e870 */
[----:B------:R-:W-:Y:S01]  /*43e0*/  UIADD3 UR33, UPT, UPT, UR21, 0xc8, URZ ;  /* 0x000000c815217890 */ /* 0x000fe2000fffe0ff */
[----:B------:R-:W-:Y:S01]  /*43f0*/  UMOV UR6, UR7 ;  /* 0x0000000700067c82 */ /* 0x000fe20008000000 */
[----:B------:R-:W-:Y:S01]  /*4400*/  UMOV UR34, UR9 ;  /* 0x0000000900227c82 */ /* 0x000fe20008000000 */
[----:B------:R-:W-:Y:S02]  /*4410*/  UISETP.GE.AND UP0, UPT, UR42, 0x1, UPT ;  /* 0x000000012a00788c */ /* 0x000fe4000bf06270 */
[----:B------:R-:W-:Y:S01]  /*4420*/  UISETP.NE.AND UP4, UPT, UR42, 0x1, UPT ;  /* 0x000000012a00788c */ /* 0x000fe2000bf85270 */
[----:B------:R-:W1:Y:S01]  /*4430*/  LDCU.64 UR22, c[0x0][0xb28] ;  /* 0x00016500ff1677ac */ /* 0x000e620008000a00 */
[----:B------:R-:W-:-:S02]  /*4440*/  UISETP.NE.AND UP6, UPT, UR15, 0x1, UPT ;  /* 0x000000010f00788c */ /* 0x000fc4000bfc5270 */
[----:B------:R-:W-:Y:S02]  /*4450*/  UISETP.NE.AND UP5, UPT, UR30, 0x1, UPT ;  /* 0x000000011e00788c */ /* 0x000fe4000bfa5270 */
[----:B------:R-:W-:Y:S02]  /*4460*/  UIADD3 UR17, UPT, UPT, UR21, 0xc0, URZ ;  /* 0x000000c015117890 */ /* 0x000fe4000fffe0ff */
[----:B------:R-:W-:Y:S02]  /*4470*/  UPRMT UR33, UR45, 0x654, UR33 ;  /* 0x000006542d217896 */ /* 0x000fe40008000021 */
[----:B------:R-:W-:Y:S02]  /*4480*/  USHF.R.U32.HI UR35, URZ, UR29, UR6 ;  /* 0x0000001dff237299 */ /* 0x000fe40008011606 */
[----:B--2---:R-:W-:Y:S02]  /*4490*/  USHF.R.U32.HI UR34, URZ, UR38, UR34 ;  /* 0x00000026ff227299 */ /* 0x004fe40008011622 */
[----:B------:R-:W-:-:S11]  /*44a0*/  UISETP.NE.AND UP2, UPT, UR4, 0x1, UPT ;  /* 0x000000010400788c */ /* 0x000fd6000bf45270 */
.L_x_92:
[C---:B------:R-:W-:Y:S02]  /*44b0*/  LEA R12, R14.reuse, UR21, 0x3 ;  /* 0x000000150e0c7c11 */ /* 0x040fe4000f8e18ff */
[----:B------:R-:W-:Y:S02]  /*44c0*/  SHF.L.U32 R9, R13, 0x1f, RZ ;  /* 0x0000001f0d097819 */ /* 0x000fe400000006ff */
[----:B------:R-:W-:Y:S02]  /*44d0*/  LEA R10, R14, UR21, 0x4 ;  /* 0x000000150e0a7c11 */ /* 0x000fe4000f8e20ff */
[----:B--2---:R-:W2:Y:S02]  /*44e0*/  SYNCS.PHASECHK.TRANS64.TRYWAIT P0, [R12+URZ+0xf0], R9 ;  /* 0x0000f0090c0075a7 */ /* 0x004ea400080011ff */
[----:B--2---:R-:W-:Y:S05]  /*44f0*/  @!P0 BRA `(.L_x_84) ;  /* 0x0000005000988947 */ /* 0x004fea0003800000 */
.L_x_165:
[----:B--2---:R-:W2:Y:S01]  /*4500*/  LDS.128 R8, [R10+0x180] ;  /* 0x000180000a087984 */ /* 0x004ea20000000c00 */
[----:B------:R-:W-:Y:S01]  /*4510*/  UISETP.GE.AND UP0, UPT, UR42, 0x1, UPT ;  /* 0x000000012a00788c */ /* 0x000fe2000bf06270 */
[----:B------:R-:W-:Y:S01]  /*4520*/  @!PT LDS RZ, [RZ] ;  /* 0x00000000fffff984 */ /* 0x000fe20000000800 */
[----:B------:R-:W-:Y:S01]  /*4530*/  @!PT LDS RZ, [RZ] ;  /* 0x00000000fffff984 */ /* 0x000fe20000000800 */
[----:B------:R-:W-:Y:S01]  /*4540*/  @!PT LDS RZ, [RZ] ;  /* 0x00000000fffff984 */ /* 0x000fe20000000800 */
[----:B------:R-:W-:Y:S01]  /*4550*/  @!PT LDS RZ, [RZ] ;  /* 0x00000000fffff984 */ /* 0x000fe20000000800 */
[----:B------:R3:W-:Y:S06]  /*4560*/  MEMBAR.ALL.CTA ;  /* 0x0000000000007992 */ /* 0x0007ec0000008000 */
[----:B---3--:R-:W3:Y:S01]  /*4570*/  FENCE.VIEW.ASYNC.S ;  /* 0x00000000000073c6 */ /* 0x008ee20000000000 */
[----:B--2---:R-:W-:Y:S11]  /*4580*/  LOP3.LUT P0, RZ, R10, 0x1, RZ, 0xc0, !PT ;  /* 0x000000010aff7812 */ /* 0x004ff6000780c0ff */
[----:B------:R-:W-:Y:S02]  /*4590*/  @!UPT UIADD3 URZ, UPT, UPT, URZ, URZ, URZ ;  /* 0x000000fffffff290 */ /* 0x000fe4000fffe0ff */
[----:B---3--:R-:W-:Y:S01]  /*45a0*/  VOTEU.ANY UP1, P0 ;  /* 0x0000000000ff7886 */ /* 0x008fe20000020100 */
[----:B------:R-:W-:Y:S11]  /*45b0*/  PLOP3.LUT P0, PT, PT, PT, UP1, 0x80, 0x8 ;  /* 0x000000000008781c */ /* 0x000ff60003f0f018 */
[----:B------:R-:W-:Y:S02]  /*45c0*/  @!UPT UIADD3 URZ, UPT, UPT, URZ, URZ, URZ ;  /* 0x000000fffffff290 */ /* 0x000fe4000fffe0ff */
[----:B------:R-:W-:Y:S02]  /*45d0*/  @P0 SHF.R.U32.HI R0, RZ, 0x10, R9 ;  /* 0x00000010ff000819 */ /* 0x000fe40000011609 */
[----:B------:R-:W-:Y:S02]  /*45e0*/  @P0 MOV R6, R8 ;  /* 0x0000000800060202 */ /* 0x000fe40000000f00 */
[----:B------:R-:W-:Y:S01]  /*45f0*/  @P0 R2UR UR4, R0 ;  /* 0x00000000000402ca */ /* 0x000fe200000e0000 */
[----:B------:R-:W-:Y:S01]  /*4600*/  VIADD R0, R12, 0x100 ;  /* 0x000001000c007836 */ /* 0x000fe20000000000 */
[----:B------:R-:W-:Y:S02]  /*4610*/  @P0 LOP3.LUT R8, R9, 0xffff, RZ, 0xc0, !PT ;  /* 0x0000ffff09080812 */ /* 0x000fe400078ec0ff */
[----:B------:R-:W-:Y:S02]  /*4620*/  @P0 R2UR UR6, R6 ;  /* 0x00000000060602ca */ /* 0x000fe400000e0000 */
[----:B------:R-:W-:Y:S02]  /*4630*/  PRMT R0, RZ, 0x654, R0 ;  /* 0x00000654ff007816 */ /* 0x000fe40000000000 */
[----:B------:R-:W-:Y:S02]  /*4640*/  @P0 R2UR UR5, R8 ;  /* 0x00000000080502ca */ /* 0x000fe400000e0000 */
[----:B------:R2:W-:Y:S03]  /*4650*/  SYNCS.ARRIVE.TRANS64.RED.A1T0 RZ, [R0+URZ], RZ ;  /* 0x000000ff00ff79a7 */ /* 0x0005e600081004ff */
[----:B------:R-:W-:Y:S04]  /*4660*/  @UP1 UMOV UR26, UR4 ;  /* 0x00000004001a1c82 */ /* 0x000fe80008000000 */
[----:B------:R-:W-:Y:S04]  /*4670*/  @UP1 UMOV UR14, UR6 ;  /* 0x00000006000e1c82 */ /* 0x000fe80008000000 */
[----:B------:R-:W-:Y:S01]  /*4680*/  @UP1 UMOV UR13, UR5 ;  /* 0x00000005000d1c82 */ /* 0x000fe20008000000 */
[----:B------:R-:W-:Y:S05]  /*4690*/  BRA.U !UP0, `(.L_x_85) ;  /* 0x0000000108a47547 */ /* 0x000fea000b800000 */
[----:B------:R-:W-:Y:S02]  /*46a0*/  UIMAD.WIDE.U32 UR8, UR13, UR31, URZ ;  /* 0x0000001f0d0872a5 */ /* 0x000fe4000f8e00ff */
[----:B------:R-:W-:Y:S02]  /*46b0*/  UIMAD.WIDE.U32 UR10, UR14, UR28, URZ ;  /* 0x0000001c0e0a72a5 */ /* 0x000fe4000f8e00ff */
[----:B------:R-:W-:Y:S02]  /*46c0*/  USEL UR4, UR27, UR34, !UP5 ;  /* 0x000000221b047287 */ /* 0x000fe4000e800000 */
[----:B------:R-:W-:Y:S02]  /*46d0*/  USEL UR7, UR32, UR35, !UP6 ;  /* 0x0000002320077287 */ /* 0x000fe4000f000000 */
[----:B-1----:R-:W-:Y:S02]  /*46e0*/  UIMAD.WIDE.U32 UR18, UR4, UR22, URZ ;  /* 0x00000016041272a5 */ /* 0x002fe4000f8e00ff */
[----:B------:R-:W-:Y:S01]  /*46f0*/  UIMAD.WIDE.U32 UR24, UR7, UR22, URZ ;  /* 0x00000016071872a5 */ /* 0x000fe2000f8e00ff */
[----:B------:R-:W-:Y:S02]  /*4700*/  UMOV UR5, UR9 ;  /* 0x0000000900057c82 */ /* 0x000fe40008000000 */
[----:B------:R-:W-:Y:S03]  /*4710*/  USHF.R.U32.HI UR6, URZ, UR38, UR5 ;  /* 0x00000026ff067299 */ /* 0x000fe60008011605 */
[----:B------:R-:W-:Y:S01]  /*4720*/  UMOV UR5, UR11 ;  /* 0x0000000b00057c82 */ /* 0x000fe20008000000 */
[----:B------:R-:W-:Y:S02]  /*4730*/  USEL UR6, UR13, UR6, !UP5 ;  /* 0x000000060d067287 */ /* 0x000fe4000e800000 */
[----:B------:R-:W-:Y:S02]  /*4740*/  USHF.R.U32.HI UR8, URZ, UR29, UR5 ;  /* 0x0000001dff087299 */ /* 0x000fe40008011605 */
[----:B------:R-:W-:Y:S01]  /*4750*/  UIMAD.WIDE.U32 UR10, UR6, UR22, URZ ;  /* 0x00000016060a72a5 */ /* 0x000fe2000f8e00ff */
[----:B------:R-:W-:Y:S02]  /*4760*/  UMOV UR5, UR19 ;  /* 0x0000001300057c82 */ /* 0x000fe40008000000 */
[----:B------:R-:W-:Y:S03]  /*4770*/  @UP4 USHF.R.U32.HI UR4, URZ, UR23, UR5 ;  /* 0x00000017ff044299 */ /* 0x000fe60008011605 */
[----:B------:R-:W-:Y:S01]  /*4780*/  UMOV UR5, UR25 ;  /* 0x0000001900057c82 */ /* 0x000fe20008000000 */
[----:B------:R-:W-:Y:S02]  /*4790*/  UIMAD UR4, UR42, UR4, URZ ;  /* 0x000000042a0472a4 */ /* 0x000fe4000f8e02ff */
[----:B------:R-:W-:Y:S02]  /*47a0*/  @UP4 USHF.R.U32.HI UR7, URZ, UR23, UR5 ;  /* 0x00000017ff074299 */ /* 0x000fe40008011605 */
[----:B------:R-:W-:Y:S02]  /*47b0*/  USEL UR5, UR14, UR8, !UP6 ;  /* 0x000000080e057287 */ /* 0x000fe4000f000000 */
[----:B------:R-:W-:Y:S02]  /*47c0*/  UIMAD UR8, UR42, UR7, URZ ;  /* 0x000000072a0872a4 */ /* 0x000fe4000f8e02ff */
[----:B------:R-:W-:Y:S03]  /*47d0*/  UISETP.GE.AND UP0, UPT, UR6, UR4, UPT ;  /* 0x000000040600728c */ /* 0x000fe6000bf06270 */
[----:B------:R-:W-:Y:S01]  /*47e0*/  UMOV UR4, UR11 ;  /* 0x0000000b00047c82 */ /* 0x000fe20008000000 */
[----:B------:R-:W-:Y:S02]  /*47f0*/  UISETP.GE.OR UP0, UPT, UR5, UR8, UP0 ;  /* 0x000000080500728c */ /* 0x000fe40008706670 */
[----:B------:R-:W-:Y:S02]  /*4800*/  USHF.R.U32.HI UR4, URZ, UR23, UR4 ;  /* 0x00000017ff047299 */ /* 0x000fe40008011604 */
[----:B------:R-:W-:Y:S02]  /*4810*/  UIMAD.WIDE.U32 UR8, UR5, UR22, URZ ;  /* 0x00000016050872a5 */ /* 0x000fe4000f8e00ff */
[----:B------:R-:W-:Y:S04]  /*4820*/  USEL UR10, UR6, UR4, !UP4 ;  /* 0x00000004060a7287 */ /* 0x000fe8000e000000 */
[----:B------:R-:W-:Y:S01]  /*4830*/  UIADD3 UR11, UPT, UPT, -UR10, URZ, URZ ;  /* 0x000000ff0a0b7290 */ /* 0x000fe2000fffe1ff */
[----:B------:R-:W-:Y:S02]  /*4840*/  @!UP0 UMOV UR4, UR9 ;  /* 0x0000000900048c82 */ /* 0x000fe40008000000 */
[----:B------:R-:W-:Y:S02]  /*4850*/  @!UP0 USHF.R.U32.HI UR4, URZ, UR23, UR4 ;  /* 0x00000017ff048299 */ /* 0x000fe40008011604 */
[----:B------:R-:W-:Y:S02]  /*4860*/  UIMAD UR8, UR42, UR11, UR6 ;  /* 0x0000000b2a0872a4 */ /* 0x000fe4000f8e0206 */
[----:B------:R-:W-:Y:S04]  /*4870*/  @!UP0 USEL UR4, UR5, UR4, !UP4 ;  /* 0x0000000405048287 */ /* 0x000fe8000e000000 */
[----:B------:R-:W-:Y:S02]  /*4880*/  @!UP0 UIMAD UR8, UR7, UR8, UR4 ;  /* 0x00000008070882a4 */ /* 0x000fe4000f8e0204 */
[----:B------:R-:W-:Y:S02]  /*4890*/  @!UP0 UIADD3 UR9, UPT, UPT, UR10, -UR4, URZ ;  /* 0x800000040a098290 */ /* 0x000fe4000fffe0ff */
[----:B------:R-:W-:Y:S02]  /*48a0*/  UIADD3 UR4, UPT, UPT, -UR5, URZ, URZ ;  /* 0x000000ff05047290 */ /* 0x000fe4000fffe1ff */
[----:B------:R-:W-:Y:S02]  /*48b0*/  UIADD3 UR7, UPT, UPT, -UR6, URZ, URZ ;  /* 0x000000ff06077290 */ /* 0x000fe4000fffe1ff */
[----:B------:R-:W-:Y:S02]  /*48c0*/  @!UP0 UIMAD UR6, UR9, UR42, UR5 ;  /* 0x0000002a090682a4 */ /* 0x000fe4000f8e0205 */
[----:B------:R-:W-:Y:S02]  /*48d0*/  UIMAD UR14, UR15, UR4, UR14 ;  /* 0x000000040f0e72a4 */ /* 0x000fe4000f8e020e */
[----:B------:R-:W-:Y:S01]  /*48e0*/  UIMAD UR13, UR30, UR7, UR13 ;  /* 0x000000071e0d72a4 */ /* 0x000fe2000f8e020d */
[----:B------:R-:W-:Y:S02]  /*48f0*/  @!UP0 UMOV UR5, UR8 ;  /* 0x0000000800058c82 */ /* 0x000fe40008000000 */
[----:B------:R-:W-:Y:S02]  /*4900*/  UIMAD UR14, UR5, UR15, UR14 ;  /* 0x0000000f050e72a4 */ /* 0x000fe4000f8e020e */
[----:B------:R-:W-:Y:S11]  /*4910*/  UIMAD UR13, UR6, UR30, UR13 ;  /* 0x0000001e060d72a4 */ /* 0x000ff6000f8e020d */
[----:B------:R-:W-:Y:S01]  /*4920*/  @!UPT UIADD3 URZ, UPT, UPT, URZ, URZ, URZ ;  /* 0x000000fffffff290 */ /* 0x000fe2000fffe0ff */
.L_x_85:
[----:B------:R-:W3:Y:S01]  /*4930*/  @!UP2 LDCU.128 UR8, c[0x0][0xb10] ;  /* 0x00016200ff08a7ac */ /* 0x000ee20008000c00 */
[C---:B----4-:R-:W-:Y:S02]  /*4940*/  ISETP.NE.U32.AND P1, PT, R4.reuse, RZ, PT ;  /* 0x000000ff0400720c */ /* 0x050fe40003f25070 */
[----:B------:R-:W-:Y:S02]  /*4950*/  ISETP.NE.U32.AND P0, PT, R4, RZ, PT ;  /* 0x000000ff0400720c */ /* 0x000fe40003f05070 */
[C---:B------:R-:W-:Y:S02]  /*4960*/  ISETP.NE.AND.EX P1, PT, R5.reuse, RZ, PT, P1 ;  /* 0x000000ff0500720c */ /* 0x040fe40003f25310 */
[----:B------:R-:W-:Y:S01]  /*4970*/  ISETP.NE.AND.EX P0, PT, R5, RZ, PT, P0 ;  /* 0x000000ff0500720c */ /* 0x000fe20003f05300 */
[----:B------:R-:W4:Y:S01]  /*4980*/  @!UP2 LDCU UR5, c[0x0][0xb0c] ;  /* 0x00016180ff05a7ac */ /* 0x000f220008000800 */
[----:B------:R-:W-:Y:S01]  /*4990*/  SHF.L.U32 R9, R15, 0x1f, RZ ;  /* 0x0000001f0f097819 */ /* 0x000fe200000006ff */
[----:B------:R-:W-:Y:S02]  /*49a0*/  USHF.L.U32 UR19, UR16, 0x7, URZ ;  /* 0x0000000710137899 */ /* 0x000fe400080006ff */
[----:B------:R-:W-:Y:S02]  /*49b0*/  USHF.L.U32 UR18, UR20, 0x7, URZ ;  /* 0x0000000714127899 */ /* 0x000fe400080006ff */
[----:B---3--:R-:W-:Y:S07]  /*49c0*/  UIMAD.WIDE.U32 UR6, UR14, UR8, URZ ;  /* 0x000000080e0672a5 */ /* 0x008fee000f8e00ff */
[----:B------:R-:W-:Y:S01]  /*49d0*/  @!UP2 UMOV UR4, UR7 ;  /* 0x000000070004ac82 */ /* 0x000fe20008000000 */
[----:B----4-:R-:W-:Y:S02]  /*49e0*/  @!UP2 UISETP.NE.AND UP0, UPT, UR5, 0x1, UPT ;  /* 0x000000010500a88c */ /* 0x010fe4000bf05270 */
[----:B------:R-:W-:Y:S02]  /*49f0*/  @!UP2 USHF.R.U32.HI UR4, URZ, UR9, UR4 ;  /* 0x00000009ff04a299 */ /* 0x000fe40008011604 */
[----:B------:R-:W-:Y:S02]  /*4a00*/  UIMAD.WIDE.U32 UR6, UR13, UR11, URZ ;  /* 0x0000000b0d0672a5 */ /* 0x000fe4000f8e00ff */
[----:B------:R-:W-:Y:S02]  /*4a10*/  @!UP2 USEL UR8, UR14, UR4, !UP0 ;  /* 0x000000040e08a287 */ /* 0x000fe4000c000000 */
[----:B------:R-:W-:Y:S03]  /*4a20*/  @!UP2 UISETP.NE.AND UP0, UPT, UR10, 0x1, UPT ;  /* 0x000000010a00a88c */ /* 0x000fe6000bf05270 */
[----:B------:R-:W-:Y:S02]  /*4a30*/  @!UP2 UMOV UR6, UR7 ;  /* 0x000000070006ac82 */ /* 0x000fe40008000000 */
[----:B------:R-:W3:Y:S02]  /*4a40*/  @!UP2 LDCU UR4, c[0x0][0xb20] ;  /* 0x00016400ff04a7ac */ /* 0x000ee40008000800 */
[----:B---3--:R-:W-:Y:S04]  /*4a50*/  @!UP2 USHF.R.U32.HI UR6, URZ, UR4, UR6 ;  /* 0x00000004ff06a299 */ /* 0x008fe80008011606 */
[----:B------:R-:W-:Y:S04]  /*4a60*/  @!UP2 USEL UR6, UR13, UR6, !UP0 ;  /* 0x000000060d06a287 */ /* 0x000fe8000c000000 */
[----:B------:R-:W-:Y:S02]  /*4a70*/  @!UP2 UIADD3 UR4, UPT, UPT, -UR8, UR6, URZ ;  /* 0x000000060804a290 */ /* 0x000fe4000fffe1ff */
[----:B------:R-:W-:Y:S02]  /*4a80*/  @!UP2 UIADD3 UR6, UPT, UPT, UR8, -UR6, URZ ;  /* 0x800000060806a290 */ /* 0x000fe4000fffe0ff */
[----:B------:R-:W-:Y:S02]  /*4a90*/  @!UP2 UIMAD UR14, UR4, UR5, UR14 ;  /* 0x00000005040ea2a4 */ /* 0x000fe4000f8e020e */
[----:B------:R-:W-:Y:S01]  /*4aa0*/  @!UP2 UIMAD UR13, UR6, UR10, UR13 ;  /* 0x0000000a060da2a4 */ /* 0x000fe2000f8e020d */
[----:B------:R-:W-:Y:S11]  /*4ab0*/  BRA.U UP3, `(.L_x_86) ;  /* 0x0000000103107547 */ /* 0x000ff6000b800000 */
[----:B--2---:R-:W-:Y:S04]  /*4ac0*/  MOV R0, UR37 ;  /* 0x0000002500007c02 */ /* 0x004fe80008000f00 */
[----:B------:R-:W-:Y:S04]  /*4ad0*/  SHF.L.U32 R11, R0, 0x1f, RZ ;  /* 0x0000001f000b7819 */ /* 0x000fe800000006ff */
[----:B------:R-:W2:Y:S02]  /*4ae0*/  SYNCS.PHASECHK.TRANS64.TRYWAIT P2, [UR21+0xe8], R11 ;  /* 0x0000e80bff0075a7 */ /* 0x000ea40008041115 */
[----:B--2---:R-:W-:Y:S05]  /*4af0*/  @!P2 BRA `(.L_x_87) ;  /* 0x0000004c002ca947 */ /* 0x004fea0003800000 */
.L_x_86:
[----:B------:R-:W-:Y:S05]  /*4b00*/  @!P1 BRA `(.L_x_88) ;  /* 0x0000000000309947 */ /* 0x000fea0003800000 */
[----:B------:R-:W-:Y:S01]  /*4b10*/  ISETP.NE.U32.AND P1, PT, R2, RZ, PT ;  /* 0x000000ff0200720c */ /* 0x000fe20003f25070 */
[----:B------:R-:W3:Y:S01]  /*4b20*/  LDCU.64 UR4, c[0x0][0x358] ;  /* 0x00006b00ff0477ac */ /* 0x000ee20008000a00 */
[----:B------:R-:W-:Y:S02]  /*4b30*/  IMAD.MOV.U32 R158, RZ, RZ, 0x1 ;  /* 0x00000001ff9e7424 */ /* 0x000fe400078e00ff */
[----:B------:R-:W-:Y:S11]  /*4b40*/  ISETP.NE.AND.EX P1, PT, R3, RZ, PT, P1 ;  /* 0x000000ff0300720c */ /* 0x000ff60003f25310 */
[----:B------:R-:W-:Y:S02]  /*4b50*/  @!UPT UIADD3 URZ, UPT, UPT, URZ, URZ, URZ ;  /* 0x000000fffffff290 */ /* 0x000fe4000fffe0ff */
[----:B--2---:R-:W2:Y:S01]  /*4b60*/  @P1 LDC.64 R10, c[0x0][0x888] ;  /* 0x00022200ff0a1b82 */ /* 0x004ea20000000a00 */
[----:B------:R-:W-:Y:S04]  /*4b70*/  @P1 IMAD R0, R4, UR36, RZ ;  /* 0x0000002404001c24 */ /* 0x000fe8000f8e02ff */
[----:B--2---:R-:W-:Y:S04]  /*4b80*/  @P1 IMAD.WIDE R10, R0, 0x4, R10 ;  /* 0x00000004000a1825 */ /* 0x004fe800078e020a */
[----:B------:R-:W-:Y:S01]  /*4b90*/  HFMA2 R0, -RZ, RZ, 0, 5.9604644775390625e-08 ;  /* 0x00000001ff007431 */ /* 0x000fe200000001ff */
[----:B---3-5:R3:W5:Y:S04]  /*4ba0*/  @P1 LDG.E R73, desc[UR4][R10.64] ;  /* 0x000000040a491981 */ /* 0x028768000c1e1900 */
[----:B------:R-:W-:Y:S01]  /*4bb0*/  @!P1 PRMT R158, R0, 0x7610, R158 ;  /* 0x00007610009e9816 */ /* 0x000fe2000000009e */
[----:B---3--:R-:W4:Y:S06]  /*4bc0*/  @!P1 LDC R73, c[0x0][0x880] ;  /* 0x00022000ff499b82 */ /* 0x008f2c0000000800 */
.L_x_88:
[----:B----45:R-:W-:Y:S01]  /*4bd0*/  @!P0 FSETP.EQ.AND P1, PT, R73, RZ, PT ;  /* 0x000000ff4900820b */ /* 0x030fe20003f22000 */
[----:B------:R-:W-:Y:S01]  /*4be0*/  @!UPT UIADD3 URZ, UPT, UPT, URZ, URZ, URZ ;  /* 0x000000fffffff290 */ /* 0x000fe2000fffe0ff */
[----:B------:R-:W-:Y:S11]  /*4bf0*/  @!P0 BRA `(.L_x_89) ;  /* 0x0000000000188947 */ /* 0x000ff60003800000 */
[----:B------:R-:W-:Y:S02]  /*4c00*/  LOP3.LUT P0, RZ, R158, 0xff, RZ, 0xc0, !PT ;  /* 0x000000ff9eff7812 */ /* 0x000fe4000780c0ff */
[----:B------:R-:W-:Y:S04]  /*4c10*/  ISETP.NE.U32.AND P1, PT, R2, RZ, PT ;  /* 0x000000ff0200720c */ /* 0x000fe80003f25070 */
[----:B------:R-:W-:Y:S04]  /*4c20*/  ISETP.NE.AND.EX P1, PT, R3, RZ, PT, P1 ;  /* 0x000000ff0300720c */ /* 0x000fe80003f25310 */
[----:B------:R-:W-:Y:S03]  /*4c30*/  PLOP3.LUT P1, PT, P1, PT, PT, 0x8, 0x80 ;  /* 0x000000000080781c */ /* 0x000fe60000f2e170 */
[----:B------:R-:W-:Y:S11]  /*4c40*/  @P0 FSETP.EQ.AND P1, PT, R73, RZ, PT ;  /* 0x000000ff4900020b */ /* 0x000ff60003f22000 */
[----:B------:R-:W-:Y:S02]  /*4c50*/  @!UPT UIADD3 URZ, UPT, UPT, URZ, URZ, URZ ;  /* 0x000000fffffff290 */ /* 0x000fe4000fffe0ff */
.L_x_89:
[----:B------:R-:W3:Y:S01]  /*4c60*/  SYNCS.PHASECHK.TRANS64.TRYWAIT P2, [UR21+0xd0], R9 ;  /* 0x0000d009ff0075a7 */ /* 0x000ee20008041115 */
[----:B------:R-:W-:Y:S04]  /*4c70*/  ELECT P0, URZ, PT ;  /* 0x0000000000ff782f */ /* 0x000fe80003800000 */
[----:B------:R-:W-:Y:S11]  /*4c80*/  PLOP3.LUT P1, PT, P1, P0, PT, 0xf2, 0x2f ;  /* 0x00000000002f781c */ /* 0x000ff60000f21e72 */
[----:B------:R-:W-:Y:S02]  /*4c90*/  @!UPT UIADD3 URZ, UPT, UPT, URZ, URZ, URZ ;  /* 0x000000fffffff290 */ /* 0x000fe4000fffe0ff */
[----:B------:R-:W-:Y:S05]  /*4ca0*/  @!P1 IADD3 R8, P0, PT, R16, 0x580, RZ ;  /* 0x0000058010089810 */ /* 0x000fea0007f1e0ff */
[----:B------:R-:W-:Y:S01]  /*4cb0*/  @!P1 IMAD.X R6, RZ, RZ, R17, P0 ;  /* 0x000000ffff069224 */ /* 0x000fe200000e0611 */
[----:B---3--:R-:W-:Y:S07]  /*4cc0*/  @!P2 BRA `(.L_x_90) ;  /* 0x0000004800d0a947 */ /* 0x008fee0003800000 */
.L_x_168:
[----:B------:R-:W-:Y:S01]  /*4cd0*/  @!P1 R2UR UR5, R8 ;  /* 0x00000000080592ca */ /* 0x000fe200000e0000 */
[----:B------:R-:W-:Y:S01]  /*4ce0*/  VOTEU.ALL UP0, P1 ;  /* 0x0000000000ff7886 */ /* 0x000fe20000800000 */
[----:B------:R-:W-:Y:S01]  /*4cf0*/  @!P1 R2UR UR4, R6 ;  /* 0x00000000060492ca */ /* 0x000fe200000e0000 */
[----:B--2---:R-:W-:Y:S01]  /*4d00*/  @!P1 IMAD.MOV.U32 R0, RZ, RZ, 0x2000 ;  /* 0x00002000ff009424 */ /* 0x004fe200078e00ff */
[----:B------:R-:W-:Y:S01]  /*4d10*/  UMOV UR8, 0x0 ;  /* 0x0000000000087882 */ /* 0x000fe20000000000 */
[----:B------:R-:W-:Y:S01]  /*4d20*/  UMOV UR9, 0x10000000 ;  /* 0x1000000000097882 */ /* 0x000fe20000000000 */
[----:B------:R-:W-:Y:S01]  /*4d30*/  @!UP0 UIADD3 UR16, UPT, UPT, UR21, 0x200, URZ ;  /* 0x0000020015108890 */ /* 0x000fe2000fffe0ff */
[----:B------:R-:W-:Y:S01]  /*4d40*/  VIADD R14, R14, 0x1 ;  /* 0x000000010e0e7836 */ /* 0x000fe20000000000 */
[----:B------:R-:W-:Y:S01]  /*4d50*/  VOTEU.ALL UP0, P1 ;  /* 0x0000000000ff7886 */ /* 0x000fe20000800000 */
[----:B------:R-:W-:Y:S01]  /*4d60*/  UMOV UR20, UR36 ;  /* 0x0000002400147c82 */ /* 0x000fe20008000000 */
[----:B------:R-:W-:Y:S03]  /*4d70*/  UPRMT UR6, UR45, 0x654, UR17 ;  /* 0x000006542d067896 */ /* 0x000fe60008000011 */
[----:B------:R-:W-:Y:S02]  /*4d80*/  IMAD.U32 R10, RZ, RZ, UR5 ;  /* 0x00000005ff0a7e24 */ /* 0x000fe4000f8e00ff */
[----:B------:R-:W-:Y:S03]  /*4d90*/  IMAD.U32 R11, RZ, RZ, UR4 ;  /* 0x00000004ff0b7e24 */ /* 0x000fe6000f8e00ff */
[----:B------:R-:W-:Y:S02]  /*4da0*/  @!P1 R2UR UR4, R10 ;  /* 0x000000000a0492ca */ /* 0x000fe400000e0000 */
[----:B------:R-:W-:Y:S11]  /*4db0*/  @!P1 R2UR UR5, R11 ;  /* 0x000000000b0592ca */ /* 0x000ff600000e0000 */
[----:B------:R-:W-:Y:S02]  /*4dc0*/  @!UPT UIADD3 URZ, UPT, UPT, URZ, URZ, URZ ;  /* 0x000000fffffff290 */ /* 0x000fe4000fffe0ff */
[----:B------:R2:W-:Y:S01]  /*4dd0*/  @!UP0 UTMALDG.3D [UR16], [UR4], desc[UR8] ;  /* 0x00000810040085b4 */ /* 0x0005e20008011000 */
[----:B------:R2:W-:Y:S01]  /*4de0*/  @!P1 SYNCS.ARRIVE.TRANS64.RED.A0TR RZ, [UR21+0xc0], R0 ;  /* 0x0000c000ffff99a7 */ /* 0x0005e20008300415 */
[----:B------:R-:W-:Y:S01]  /*4df0*/  SYNCS.ARRIVE.TRANS64.RED.A1T0 RZ, [UR6], RZ ;  /* 0x000000ffffff79a7 */ /* 0x000fe20008100406 */
[----:B------:R-:W3:Y:S02]  /*4e00*/  SYNCS.PHASECHK.TRANS64.TRYWAIT P0, [UR21+0xd8], R9 ;  /* 0x0000d809ff0075a7 */ /* 0x000ee40008001115 */
[----:B--23--:R-:W-:Y:S05]  /*4e10*/  @!P0 BRA `(.L_x_91) ;  /* 0x0000004800948947 */ /* 0x00cfea0003800000 */
.L_x_170:
[----:B------:R-:W-:Y:S01]  /*4e20*/  @!P1 IADD3 R6, P0, PT, R16, 0x580, RZ ;  /* 0x0000058010069810 */ /* 0x000fe20007f1e0ff */
[----:B------:R-:W-:Y:S01]  /*4e30*/  VOTEU.ALL UP0, P1 ;  /* 0x0000000000ff7886 */ /* 0x000fe20000800000 */
[----:B------:R-:W-:Y:S01]  /*4e40*/  UMOV UR6, 0x0 ;  /* 0x0000000000067882 */ /* 0x000fe20000000000 */
[----:B------:R-:W-:Y:S01]  /*4e50*/  UMOV UR7, 0x10000000 ;  /* 0x1000000000077882 */ /* 0x000fe20000000000 */
[----:B------:R-:W-:Y:S01]  /*4e60*/  @!P1 R2UR UR5, R6 ;  /* 0x00000000060592ca */ /* 0x000fe200000e0000 */
[----:B--2---:R-:W-:Y:S01]  /*4e70*/  @!P1 IMAD.X R0, RZ, RZ, R17, P0 ;  /* 0x000000ffff009224 */ /* 0x004fe200000e0611 */
[----:B------:R-:W-:Y:S01]  /*4e80*/  @!UP0 UIADD3 UR10, UPT, UPT, UR18, 0x40, URZ ;  /* 0x00000040120a8890 */ /* 0x000fe2000fffe0ff */
[----:B------:R-:W-:Y:S01]  /*4e90*/  R2UR UR16, R160 ;  /* 0x00000000a01072ca */ /* 0x000fe200000e0000 */
[----:B------:R-:W-:Y:S01]  /*4ea0*/  @!UP0 UIADD3 UR8, UPT, UPT, UR21, 0x2200, URZ ;  /* 0x0000220015088890 */ /* 0x000fe2000fffe0ff */
[----:B------:R-:W-:Y:S01]  /*4eb0*/  ISETP.NE.AND P0, PT, R14, 0x2, PT ;  /* 0x000000020e00780c */ /* 0x000fe20003f05270 */
[----:B------:R-:W-:Y:S01]  /*4ec0*/  @!UP0 UIADD3 UR9, UPT, UPT, UR21, 0xc8, URZ ;  /* 0x000000c815098890 */ /* 0x000fe2000fffe0ff */
[----:B------:R-:W-:Y:S01]  /*4ed0*/  @!P1 R2UR UR4, R0 ;  /* 0x00000000000492ca */ /* 0x000fe200000e0000 */
[----:B------:R-:W-:Y:S01]  /*4ee0*/  VOTEU.ALL UP0, P1 ;  /* 0x0000000000ff7886 */ /* 0x000fe20000800000 */
[----:B------:R-:W-:Y:S01]  /*4ef0*/  UMOV UR11, UR19 ;  /* 0x00000013000b7c82 */ /* 0x000fe20008000000 */
[----:B------:R-:W-:Y:S01]  /*4f00*/  UMOV UR12, UR36 ;  /* 0x00000024000c7c82 */ /* 0x000fe20008000000 */
[----:B------:R-:W-:Y:S01]  /*4f10*/  SEL R0, RZ, 0x1, P0 ;  /* 0x00000001ff007807 */ /* 0x000fe20000000000 */
[----:B------:R-:W-:Y:S01]  /*4f20*/  UIADD3 UR20, UPT, UPT, UR13, UR63, URZ ;  /* 0x0000003f0d147290 */ /* 0x000fe2000fffe0ff */
[----:B------:R-:W-:Y:S01]  /*4f30*/  IMAD.U32 R8, RZ, RZ, UR5 ;  /* 0x00000005ff087e24 */ /* 0x000fe2000f8e00ff */
[----:B------:R-:W-:Y:S01]  /*4f40*/  LOP3.LUT R15, R15, 0x1, RZ, 0x3c, !PT ;  /* 0x000000010f0f7812 */ /* 0x000fe200078e3cff */
[----:B------:R-:W-:Y:S01]  /*4f50*/  UPLOP3.LUT UP3, UPT, UPT, UPT, UPT, 0x80, 0x8 ;  /* 0x000000000008789c */ /* 0x000fe20003f6f070 */
[----:B------:R-:W-:Y:S01]  /*4f60*/  LOP3.LUT R13, R13, R0, RZ, 0x3c, !PT ;  /* 0x000000000d0d7212 */ /* 0x000fe200078e3cff */
[----:B------:R-:W-:Y:S01]  /*4f70*/  UIADD3 UR16, UPT, UPT, UR14, UR16, URZ ;  /* 0x000000100e107290 */ /* 0x000fe2000fffe0ff */
[----:B------:R-:W-:Y:S01]  /*4f80*/  SEL R14, R14, RZ, P0 ;  /* 0x000000ff0e0e7207 */ /* 0x000fe20000000000 */
[----:B------:R-:W-:Y:S01]  /*4f90*/  UMOV UR36, UR26 ;  /* 0x0000001a00247c82 */ /* 0x000fe20008000000 */
[----:B------:R-:W-:Y:S01]  /*4fa0*/  IMAD.U32 R9, RZ, RZ, UR4 ;  /* 0x00000004ff097e24 */ /* 0x000fe2000f8e00ff */
[----:B------:R-:W-:Y:S04]  /*4fb0*/  @!P1 R2UR UR4, R8 ;  /* 0x00000000080492ca */ /* 0x000fe800000e0000 */
[----:B------:R-:W-:Y:S11]  /*4fc0*/  @!P1 R2UR UR5, R9 ;  /* 0x00000000090592ca */ /* 0x000ff600000e0000 */
[----:B------:R-:W-:Y:S02]  /*4fd0*/  @!UPT UIADD3 URZ, UPT, UPT, URZ, URZ, URZ ;  /* 0x000000fffffff290 */ /* 0x000fe4000fffe0ff */
[----:B------:R2:W-:Y:S01]  /*4fe0*/  @!UP0 UTMALDG.3D [UR8], [UR4], desc[UR6] ;  /* 0x00000608040085b4 */ /* 0x0005e20008011000 */
[----:B------:R2:W-:Y:S01]  /*4ff0*/  @!P1 SYNCS.ARRIVE.TRANS64.RED.A0TR RZ, [UR21+0xc8], R7 ;  /* 0x0000c807ffff99a7 */ /* 0x0005e20008300415 */
[----:B------:R-:W-:Y:S01]  /*5000*/  SYNCS.ARRIVE.TRANS64.RED.A1T0 RZ, [UR33], RZ ;  /* 0x000000ffffff79a7 */ /* 0x000fe20008100421 */
[----:B------:R-:W-:Y:S05]  /*5010*/  BRA.U UP1, `(.L_x_92) ;  /* 0xfffffff501247547 */ /* 0x000fea000b83ffff */
[----:B------:R-:W-:-:S04]  /*5020*/  SHF.L.U32 R3, R15, 0x1f, RZ ;  /* 0x0000001f0f037819 */ /* 0x000fc800000006ff */
[----:B------:R-:W3:Y:S02]  /*5030*/  SYNCS.PHASECHK.TRANS64.TRYWAIT P0, [UR21+0xd0], R3 ;  /* 0x0000d003ff0075a7 */ /* 0x000ee40008001115 */
[----:B---3--:R-:W-:Y:S05]  /*5040*/  @!P0 BRA `(.L_x_93) ;  /* 0x0000004800208947 */ /* 0x008fea0003800000 */
.L_x_172:
[----:B---3--:R-:W-:-:S07]  /*5050*/  MOV R0, UR21 ;  /* 0x0000001500007c02 */ /* 0x008fce0008000f00 */
.L_x_94:
[----:B---3--:R-:W-:-:S04]  /*5060*/  SHF.L.U32 R3, R15, 0x1f, RZ ;  /* 0x0000001f0f037819 */ /* 0x008fc800000006ff */
[----:B------:R3:W4:Y:S03]  /*5070*/  SYNCS.PHASECHK.TRANS64.TRYWAIT P0, [R0+URZ+0xd8], R3 ;  /* 0x0000d803000075a7 */ /* 0x00072600080011ff */
[----:B----4-:R-:W-:Y:S05]  /*5080*/  @!P0 NANOSLEEP.SYNCS 0x989680 ;  /* 0x009896800000895d */ /* 0x010fea0003900000 */
[----:B------:R-:W4:Y:S02]  /*5090*/  @!P0 SYNCS.PHASECHK.TRANS64 P0, [R0+URZ+0xd8], R3 ;  /* 0x0000d803000085a7 */ /* 0x000f2400080010ff */
[----:B-12-4-:R-:W-:Y:S05]  /*50a0*/  @P0 EXIT ;  /* 0x000000000000094d */ /* 0x016fea0003800000 */
[----:B------:R-:W-:Y:S05]  /*50b0*/  BRA `(.L_x_94) ;  /* 0xfffffffc00e87947 */ /* 0x000fea000383ffff */
.L_x_83:
[----:B------:R-:W-:-:S06]  /*50c0*/  UISETP.GE.AND UP0, UPT, UR17, 0x4, UPT ;  /* 0x000000041100788c */ /* 0x000fcc000bf06270 */
[----:B------:R-:W-:-:S13]  /*50d0*/  PLOP3.LUT P0, PT, PT, PT, UP0, 0x80, 0x8 ;  /* 0x000000000008781c */ /* 0x000fda0003f0f008 */
[----:B------:R-:W-:Y:S05]  /*50e0*/  @!P0 EXIT ;  /* 0x000000000000894d */ /* 0x000fea0003800000 */
[----:B------:R-:W-:Y:S01]  /*50f0*/  BAR.SYNC.DEFER_BLOCKING 0x6, 0xa0 ;  /* 0x0182800000007b1d */ /* 0x000fe20000010000 */
[C---:B------:R-:W-:Y:S01]  /*5100*/  IMAD.SHL.U32 R4, R170.reuse, 0x40, RZ ;  /* 0x00000040aa047824 */ /* 0x040fe200078e00ff */
[C---:B------:R-:W-:Y:S01]  /*5110*/  LOP3.LUT R178, R170.reuse, 0x60, RZ, 0xc0, !PT ;  /* 0x00000060aab27812 */ /* 0x040fe200078ec0ff */
[C---:B------:R-:W-:Y:S01]  /*5120*/  IMAD.SHL.U32 R137, R170.reuse, 0x8, RZ ;  /* 0x00000008aa897824 */ /* 0x040fe200078e00ff */
[C---:B------:R-:W-:Y:S01]  /*5130*/  LOP3.LUT R176, R170.reuse, 0x2, RZ, 0xc0, !PT ;  /* 0x00000002aab07812 */ /* 0x040fe200078ec0ff */
[----:B------:R-:W-:Y:S01]  /*5140*/  IMAD.U32 R69, R170, 0x10000, RZ ;  /* 0x00010000aa457824 */ /* 0x000fe200078e00ff */
[----:B------:R-:W-:Y:S02]  /*5150*/  UMOV UR44, 0x400 ;  /* 0x00000400002c7882 */ /* 0x000fe40000000000 */
[----:B------:R-:W1:Y:S01]  /*5160*/  LDC.64 R156, c[0x0][0x8b0] ;  /* 0x00022c00ff9c7b82 */ /* 0x000e620000000a00 */
[----:B------:R-:W-:Y:S01]  /*5170*/  ULEA UR44, UR45, UR44, 0x18 ;  /* 0x0000002c2d2c7291 */ /* 0x000fe2000f8ec0ff */
[----:B------:R-:W-:Y:S01]  /*5180*/  LOP3.LUT R6, R4, 0x180, RZ, 0xc0, !PT ;  /* 0x0000018004067812 */ /* 0x000fe200078ec0ff */
[----:B------:R-:W-:Y:S01]  /*5190*/  HFMA2 R68, -RZ, RZ, 0, 0 ;  /* 0x00000000ff447431 */ /* 0x000fe200000001ff */
[----:B------:R-:W-:Y:S01]  /*51a0*/  LOP3.LUT R69, R69, 0x600000, RZ, 0xc0, !PT ;  /* 0x0060000045457812 */ /* 0x000fe200078ec0ff */
[----:B------:R-:W-:Y:S01]  /*51b0*/  UIADD3 UR4, UPT, UPT, UR44, 0x4200, URZ ;  /* 0x000042002c047890 */ /* 0x000fe2000fffe0ff */
[----:B------:R-:W-:Y:S01]  /*51c0*/  LOP3.LUT R137, R6, 0x30, R137, 0xf8, !PT ;  /* 0x0000003006897812 */ /* 0x000fe200078ef889 */
[----:B------:R-:W-:Y:S01]  /*51d0*/  IMAD.MOV.U32 R168, RZ, RZ, RZ ;  /* 0x000000ffffa87224 */ /* 0x000fe200078e00ff */
[----:B------:R-:W2:Y:S01]  /*51e0*/  LDC.64 R138, c[0x0][0x8a8] ;  /* 0x00022a00ff8a7b82 */ /* 0x000ea20000000a00 */
[----:B------:R-:W-:Y:S01]  /*51f0*/  LOP3.LUT R170, R170, 0x4, RZ, 0xc0, !PT ;  /* 0x00000004aaaa7812 */ /* 0x000fe200078ec0ff */
[----:B------:R-:W-:Y:S01]  /*5200*/  IMAD.MOV.U32 R162, RZ, RZ, RZ ;  /* 0x000000ffffa27224 */ /* 0x000fe200078e00ff */
[----:B------:R-:W-:-:S02]  /*5210*/  LOP3.LUT R137, R137, 0x1e40, R4, 0xf8, !PT ;  /* 0x00001e4089897812 */ /* 0x000fc400078ef804 */
[----:B------:R-:W-:Y:S01]  /*5220*/  CS2R R166, SRZ ;  /* 0x0000000000a67805 */ /* 0x000fe2000001ff00 */
[----:B------:R-:W-:Y:S01]  /*5230*/  IMAD.MOV.U32 R165, RZ, RZ, RZ ;  /* 0x000000ffffa57224 */ /* 0x000fe200078e00ff */
[----:B------:R-:W-:Y:S01]  /*5240*/  IADD3 R169, PT, PT, -R170, 0x2, RZ ;  /* 0x00000002aaa97810 */ /* 0x000fe20007ffe1ff */
[----:B------:R-:W-:Y:S01]  /*5250*/  IMAD.MOV R164, RZ, RZ, -R176 ;  /* 0x000000ffffa47224 */ /* 0x000fe200078e0ab0 */
[----:B------:R-:W-:Y:S01]  /*5260*/  IADD3 R171, PT, PT, R137, UR44, RZ ;  /* 0x0000002c89ab7c10 */ /* 0x000fe2000fffe0ff */
[----:B------:R-:W3:Y:S01]  /*5270*/  LDS R0, [UR44+0x1a0] ;  /* 0x0001a02cff007984 */ /* 0x000ee20008000800 */
[----:B------:R-:W-:Y:S01]  /*5280*/  IMAD.MOV R163, RZ, RZ, -R170 ;  /* 0x000000ffffa37224 */ /* 0x000fe200078e0aaa */
[----:B------:R-:W-:Y:S01]  /*5290*/  MOV R177, UR4 ;  /* 0x0000000400b17c02 */ /* 0x000fe20008000f00 */
[----:B------:R-:W4:Y:S01]  /*52a0*/  LDCU UR58, c[0x0][0x370] ;  /* 0x00006e00ff3a77ac */ /* 0x000f220008000800 */
[----:B------:R-:W-:Y:S01]  /*52b0*/  VIADD R171, R171, 0x200 ;  /* 0x00000200abab7836 */ /* 0x000fe20000000000 */
[----:B------:R-:W1:Y:S01]  /*52c0*/  LDCU UR43, c[0x0][0xb0c] ;  /* 0x00016180ff2b77ac */ /* 0x000e620008000800 */
[----:B------:R-:W1:Y:S01]  /*52d0*/  LDCU UR39, c[0x0][0xb30] ;  /* 0x00016600ff2777ac */ /* 0x000e620008000800 */
[----:B------:R-:W1:Y:S01]  /*52e0*/  LDCU.64 UR56, c[0x0][0x888] ;  /* 0x00011100ff3877ac */ /* 0x000e620008000a00 */
[----:B------:R-:W1:Y:S01]  /*52f0*/  LDCU.64 UR40, c[0x0][0xb28] ;  /* 0x00016500ff2877ac */ /* 0x000e620008000a00 */
[----:B------:R-:W1:Y:S01]  /*5300*/  LDCU.64 UR60, c[0x0][0x890] ;  /* 0x00011200ff3c77ac */ /* 0x000e620008000a00 */
[----:B------:R-:W1:Y:S01]  /*5310*/  LDCU.128 UR52, c[0x0][0xb10] ;  /* 0x00016200ff3477ac */ /* 0x000e620008000c00 */
[----:B------:R-:W1:Y:S01]  /*5320*/  LDCU UR47, c[0x0][0x374] ;  /* 0x00006e80ff2f77ac */ /* 0x000e620008000800 */
[----:B------:R-:W-:Y:S01]  /*5330*/  UIADD3 UR62, UPT, UPT, UR44, 0x200, URZ ;  /* 0x000002002c3e7890 */ /* 0x000fe2000fffe0ff */
[----:B-1234-:R-:W-:-:S11]  /*5340*/  IMAD.IADD R69, R0, 0x1, R69 ;  /* 0x0000000100457824 */ /* 0x01efd600078e0245 */
.L_x_121:
[C---:B------:R-:W-:Y:S02]  /*5350*/  LEA R3, R162.reuse, UR44, 0x3 ;  /* 0x0000002ca2037c11 */ /* 0x040fe4000f8e18ff */
[----:B------:R-:W-:Y:S02]  /*5360*/  SHF.L.U32 R0, R167, 0x1f, RZ ;  /* 0x0000001fa7007819 */ /* 0x000fe400000006ff */
[----:B-1----:R-:W-:Y:S02]  /*5370*/  LEA R5, R162, UR44, 0x4 ;  /* 0x0000002ca2057c11 */ /* 0x002fe4000f8e20ff */
[----:B------:R-:W1:Y:S02]  /*5380*/  SYNCS.PHASECHK.TRANS64.TRYWAIT P0, [R3+URZ+0xf0], R0 ;  /* 0x0000f000030075a7 */ /* 0x000e6400080011ff */
[----:B-1----:R-:W-:Y:S05]  /*5390*/  @!P0 BRA `(.L_x_95) ;  /* 0x0000004400648947 */ /* 0x002fea0003800000 */
.L_x_173:
        /* <DEDUP_REMOVED lines=11> */
[----:B------:R-:W-:Y:S01]  /*5450*/  PLOP3.LUT P0, PT, PT, PT, UP1, 0x80, 0x8 ;  /* 0x000000000008781c */ /* 0x000fe20003f0f018 */
[----:B------:R-:W-:Y:S11]  /*5460*/  UP2UR UR46, UPR, URZ, 0x2 ;  /* 0x00000002ff2e7883 */ /* 0x000ff60008000000 */
[----:B------:R-:W-:Y:S01]  /*5470*/  @!UPT UIADD3 URZ, UPT, UPT, URZ, URZ, URZ ;  /* 0x000000fffffff290 */ /* 0x000fe2000fffe0ff */
[----:B-1----:R-:W-:Y:S02]  /*5480*/  @P0 SHF.R.U32.HI R0, RZ, 0x10, R5 ;  /* 0x00000010ff000819 */ /* 0x002fe40000011605 */
        /* <DEDUP_REMOVED lines=12> */
[----:B------:R-:W2:Y:S01]  /*5550*/  LDCU UR12, c[0x0][0xb20] ;  /* 0x00016400ff0c77ac */ /* 0x000ea20008000800 */
[----:B------:R-:W-:Y:S02]  /*5560*/  UIMAD.WIDE.U32 UR4, UR47, UR55, URZ ;  /* 0x000000372f0472a5 */ /* 0x000fe4000f8e00ff */
[----:B------:R-:W-:Y:S02]  /*5570*/  UIMAD.WIDE.U32 UR6, UR58, UR52, URZ ;  /* 0x000000343a0672a5 */ /* 0x000fe4000f8e00ff */
[----:B------:R-:W-:Y:S02]  /*5580*/  UISETP.NE.AND UP0, UPT, UR54, 0x1, UPT ;  /* 0x000000013600788c */ /* 0x000fe4000bf05270 */
[----:B------:R-:W-:Y:S02]  /*5590*/  UIMAD.WIDE.U32 UR8, UR37, UR55, URZ ;  /* 0x00000037250872a5 */ /* 0x000fe4000f8e00ff */
[----:B------:R-:W-:Y:S02]  /*55a0*/  UIMAD.WIDE.U32 UR10, UR38, UR52, URZ ;  /* 0x00000034260a72a5 */ /* 0x000fe4000f8e00ff */
[----:B------:R-:W-:Y:S02]  /*55b0*/  UISETP.NE.AND UP1, UPT, UR43, 0x1, UPT ;  /* 0x000000012b00788c */ /* 0x000fe4000bf25270 */
[----:B------:R-:W-:Y:S01]  /*55c0*/  UISETP.NE.AND UP2, UPT, UR42, 0x1, UPT ;  /* 0x000000012a00788c */ /* 0x000fe2000bf45270 */
[----:B------:R-:W-:Y:S02]  /*55d0*/  UMOV UR4, UR5 ;  /* 0x0000000500047c82 */ /* 0x000fe40008000000 */
[----:B--2---:R-:W-:Y:S03]  /*55e0*/  USHF.R.U32.HI UR5, URZ, UR12, UR4 ;  /* 0x0000000cff057299 */ /* 0x004fe60008011604 */
[----:B------:R-:W-:Y:S02]  /*55f0*/  UMOV UR4, UR7 ;  /* 0x0000000700047c82 */ /* 0x000fe40008000000 */
[----:B------:R-:W-:Y:S02]  /*5600*/  USHF.R.U32.HI UR7, URZ, UR53, UR4 ;  /* 0x00000035ff077299 */ /* 0x000fe40008011604 */
[----:B------:R-:W-:Y:S02]  /*5610*/  USEL UR4, UR47, UR5, !UP0 ;  /* 0x000000052f047287 */ /* 0x000fe4000c000000 */
[----:B------:R-:W-:Y:S01]  /*5620*/  USEL UR7, UR58, UR7, !UP1 ;  /* 0x000000073a077287 */ /* 0x000fe2000c800000 */
[----:B------:R-:W-:Y:S01]  /*5630*/  UMOV UR5, UR9 ;  /* 0x0000000900057c82 */ /* 0x000fe20008000000 */
[----:B------:R-:W-:Y:S02]  /*5640*/  UIMAD.WIDE.U32 UR8, UR4, UR40, URZ ;  /* 0x00000028040872a5 */ /* 0x000fe4000f8e00ff */
[----:B------:R-:W-:Y:S03]  /*5650*/  USHF.R.U32.HI UR6, URZ, UR12, UR5 ;  /* 0x0000000cff067299 */ /* 0x000fe60008011605 */
[----:B------:R-:W-:Y:S01]  /*5660*/  UMOV UR5, UR11 ;  /* 0x0000000b00057c82 */ /* 0x000fe20008000000 */
[----:B------:R-:W-:Y:S02]  /*5670*/  UIMAD.WIDE.U32 UR10, UR7, UR40, URZ ;  /* 0x00000028070a72a5 */ /* 0x000fe4000f8e00ff */
[----:B------:R-:W-:Y:S02]  /*5680*/  USHF.R.U32.HI UR12, URZ, UR53, UR5 ;  /* 0x00000035ff0c7299 */ /* 0x000fe40008011605 */
[----:B------:R-:W-:Y:S01]  /*5690*/  USEL UR6, UR37, UR6, !UP0 ;  /* 0x0000000625067287 */ /* 0x000fe2000c000000 */
[----:B------:R-:W-:Y:S02]  /*56a0*/  UMOV UR5, UR9 ;  /* 0x0000000900057c82 */ /* 0x000fe40008000000 */
[----:B------:R-:W-:Y:S01]  /*56b0*/  UMOV UR10, UR11 ;  /* 0x0000000b000a7c82 */ /* 0x000fe20008000000 */
[----:B------:R-:W-:Y:S02]  /*56c0*/  @UP2 USHF.R.U32.HI UR4, URZ, UR41, UR5 ;  /* 0x00000029ff042299 */ /* 0x000fe40008011605 */
[----:B------:R-:W-:Y:S02]  /*56d0*/  @UP2 USHF.R.U32.HI UR7, URZ, UR41, UR10 ;  /* 0x00000029ff072299 */ /* 0x000fe4000801160a */
[----:B------:R-:W-:Y:S02]  /*56e0*/  UIMAD UR4, UR42, UR4, URZ ;  /* 0x000000042a0472a4 */ /* 0x000fe4000f8e02ff */
[----:B------:R-:W-:Y:S02]  /*56f0*/  UIMAD.WIDE.U32 UR10, UR6, UR40, URZ ;  /* 0x00000028060a72a5 */ /* 0x000fe4000f8e00ff */
[----:B------:R-:W-:Y:S02]  /*5700*/  USEL UR5, UR38, UR12, !UP1 ;  /* 0x0000000c26057287 */ /* 0x000fe4000c800000 */
[----:B------:R-:W-:Y:S02]  /*5710*/  UIMAD UR8, UR42, UR7, URZ ;  /* 0x000000072a0872a4 */ /* 0x000fe4000f8e02ff */
[----:B------:R-:W-:Y:S03]  /*5720*/  UISETP.GE.AND UP0, UPT, UR6, UR4, UPT ;  /* 0x000000040600728c */ /* 0x000fe6000bf06270 */
[----:B------:R-:W-:Y:S01]  /*5730*/  UMOV UR4, UR11 ;  /* 0x0000000b00047c82 */ /* 0x000fe20008000000 */
[----:B------:R-:W-:Y:S02]  /*5740*/  UISETP.GE.OR UP0, UPT, UR5, UR8, UP0 ;  /* 0x000000080500728c */ /* 0x000fe40008706670 */
[----:B------:R-:W-:Y:S02]  /*5750*/  USHF.R.U32.HI UR4, URZ, UR41, UR4 ;  /* 0x00000029ff047299 */ /* 0x000fe40008011604 */
[----:B------:R-:W-:Y:S02]  /*5760*/  UIMAD.WIDE.U32 UR8, UR5, UR40, URZ ;  /* 0x00000028050872a5 */ /* 0x000fe4000f8e00ff */
[----:B------:R-:W-:Y:S02]  /*5770*/  USEL UR11, UR6, UR4, !UP2 ;  /* 0x00000004060b7287 */ /* 0x000fe4000d000000 */
[----:B------:R-:W-:Y:S02]  /*5780*/  UIADD3 UR8, UPT, UPT, -UR5, URZ, URZ ;  /* 0x000000ff05087290 */ /* 0x000fe4000fffe1ff */
[----:B------:R-:W-:Y:S01]  /*5790*/  UIADD3 UR10, UPT, UPT, -UR11, URZ, URZ ;  /* 0x000000ff0b0a7290 */ /* 0x000fe2000fffe1ff */
[----:B------:R-:W-:Y:S01]  /*57a0*/  @!UP0 UMOV UR4, UR9 ;  /* 0x0000000900048c82 */ /* 0x000fe20008000000 */
[----:B------:R-:W-:Y:S02]  /*57b0*/  UIADD3 UR9, UPT, UPT, -UR6, URZ, URZ ;  /* 0x000000ff06097290 */ /* 0x000fe4000fffe1ff */
[----:B------:R-:W-:Y:S02]  /*57c0*/  @!UP0 USHF.R.U32.HI UR4, URZ, UR41, UR4 ;  /* 0x00000029ff048299 */ /* 0x000fe40008011604 */
[----:B------:R-:W-:Y:S02]  /*57d0*/  UIMAD UR10, UR42, UR10, UR6 ;  /* 0x0000000a2a0a72a4 */ /* 0x000fe4000f8e0206 */
[----:B------:R-:W-:Y:S04]  /*57e0*/  @!UP0 USEL UR4, UR5, UR4, !UP2 ;  /* 0x0000000405048287 */ /* 0x000fe8000d000000 */
[----:B------:R-:W-:Y:S02]  /*57f0*/  @!UP0 UIMAD UR10, UR7, UR10, UR4 ;  /* 0x0000000a070a82a4 */ /* 0x000fe4000f8e0204 */
[----:B------:R-:W-:Y:S02]  /*5800*/  @!UP0 UIADD3 UR11, UPT, UPT, UR11, -UR4, URZ ;  /* 0x800000040b0b8290 */ /* 0x000fe4000fffe0ff */
[----:B------:R-:W-:Y:S02]  /*5810*/  UIMAD UR7, UR43, UR8, UR38 ;  /* 0x000000082b0772a4 */ /* 0x000fe4000f8e0226 */
[----:B------:R-:W-:Y:S02]  /*5820*/  @!UP0 UIMAD UR6, UR11, UR42, UR5 ;  /* 0x0000002a0b0682a4 */ /* 0x000fe4000f8e0205 */
[----:B------:R-:W-:Y:S01]  /*5830*/  UIMAD UR4, UR54, UR9, UR37 ;  /* 0x00000009360472a4 */ /* 0x000fe2000f8e0225 */
[----:B------:R-:W-:Y:S02]  /*5840*/  @!UP0 UMOV UR5, UR10 ;  /* 0x0000000a00058c82 */ /* 0x000fe40008000000 */
[----:B------:R-:W-:Y:S02]  /*5850*/  UIMAD UR38, UR5, UR43, UR7 ;  /* 0x0000002b052672a4 */ /* 0x000fe4000f8e0207 */
[----:B------:R-:W-:Y:S11]  /*5860*/  UIMAD UR37, UR6, UR54, UR4 ;  /* 0x00000036062572a4 */ /* 0x000ff6000f8e0204 */
[----:B------:R-:W-:Y:S01]  /*5870*/  @!UPT UIADD3 URZ, UPT, UPT, URZ, URZ, URZ ;  /* 0x000000fffffff290 */ /* 0x000fe2000fffe0ff */
.L_x_96:
[----:B------:R-:W-:Y:S01]  /*5880*/  UISETP.NE.AND UP0, UPT, UR39, 0x1, UPT ;  /* 0x000000012700788c */ /* 0x000fe2000bf05270 */
[----:B------:R-:W-:Y:S01]  /*5890*/  IADD3 R162, PT, PT, R162, 0x1, RZ ;  /* 0x00000001a2a27810 */ /* 0x000fe20007ffe0ff */
[----:B------:R-:W-:Y:S02]  /*58a0*/  USHF.L.U32 UR50, UR16, 0x7, URZ ;  /* 0x0000000710327899 */ /* 0x000fe400080006ff */
[----:B------:R-:W-:Y:S07]  /*58b0*/  USHF.L.U32 UR49, UR20, 0x7, URZ ;  /* 0x0000000714317899 */ /* 0x000fee00080006ff */
[----:B------:R-:W2:Y:S01]  /*58c0*/  @!UP0 LDCU.128 UR12, c[0x0][0xb10] ;  /* 0x00016200ff0c87ac */ /* 0x000ea20008000c00 */
[----:B------:R-:W3:Y:S01]  /*58d0*/  @!UP0 LDCU UR5, c[0x0][0xb0c] ;  /* 0x00016180ff0587ac */ /* 0x000ee20008000800 */
[----:B------:R-:W4:Y:S01]  /*58e0*/  @!UP0 LDCU UR10, c[0x0][0xb20] ;  /* 0x00016400ff0a87ac */ /* 0x000f220008000800 */
[----:B--2---:R-:W-:Y:S02]  /*58f0*/  UIMAD.WIDE.U32 UR8, UR38, UR12, URZ ;  /* 0x0000000c260872a5 */ /* 0x004fe4000f8e00ff */
[----:B------:R-:W-:Y:S02]  /*5900*/  UIMAD.WIDE.U32 UR6, UR37, UR15, URZ ;  /* 0x0000000f250672a5 */ /* 0x000fe4000f8e00ff */
[----:B------:R-:W-:Y:S03]  /*5910*/  @!UP0 UISETP.NE.AND UP1, UPT, UR14, 0x1, UPT ;  /* 0x000000010e00888c */ /* 0x000fe6000bf25270 */
[----:B------:R-:W-:Y:S01]  /*5920*/  @!UP0 UMOV UR4, UR9 ;  /* 0x0000000900048c82 */ /* 0x000fe20008000000 */
[----:B---3--:R-:W-:Y:S02]  /*5930*/  @!UP0 UISETP.NE.AND UP2, UPT, UR5, 0x1, UPT ;  /* 0x000000010500888c */ /* 0x008fe4000bf45270 */
[----:B------:R-:W-:Y:S01]  /*5940*/  @!UP0 USHF.R.U32.HI UR4, URZ, UR13, UR4 ;  /* 0x0000000dff048299 */ /* 0x000fe20008011604 */
[----:B------:R-:W-:Y:S02]  /*5950*/  @!UP0 UMOV UR6, UR7 ;  /* 0x0000000700068c82 */ /* 0x000fe40008000000 */
[----:B----4-:R-:W-:Y:S02]  /*5960*/  @!UP0 USHF.R.U32.HI UR6, URZ, UR10, UR6 ;  /* 0x0000000aff068299 */ /* 0x010fe40008011606 */
[----:B------:R-:W-:Y:S02]  /*5970*/  @!UP0 USEL UR7, UR38, UR4, !UP2 ;  /* 0x0000000426078287 */ /* 0x000fe4000d000000 */
[----:B------:R-:W-:Y:S04]  /*5980*/  @!UP0 USEL UR6, UR37, UR6, !UP1 ;  /* 0x0000000625068287 */ /* 0x000fe8000c800000 */
[----:B------:R-:W-:Y:S02]  /*5990*/  @!UP0 UIADD3 UR4, UPT, UPT, -UR7, UR6, URZ ;  /* 0x0000000607048290 */ /* 0x000fe4000fffe1ff */
[----:B------:R-:W-:Y:S02]  /*59a0*/  @!UP0 UIADD3 UR6, UPT, UPT, UR7, -UR6, URZ ;  /* 0x8000000607068290 */ /* 0x000fe4000fffe0ff */
[----:B------:R-:W-:Y:S02]  /*59b0*/  @!UP0 UIMAD UR38, UR4, UR5, UR38 ;  /* 0x00000005042682a4 */ /* 0x000fe4000f8e0226 */
[----:B------:R-:W-:Y:S02]  /*59c0*/  @!UP0 UIMAD UR37, UR6, UR14, UR37 ;  /* 0x0000000e062582a4 */ /* 0x000fe4000f8e0225 */
[----:B------:R-:W-:Y:S09]  /*59d0*/  ULOP3.LUT UP0, URZ, UR62, 0x1b0, URZ, 0xc0, !UPT ;  /* 0x000001b03eff7892 */ /* 0x000ff2000f80c0ff */
[----:B------:R-:W-:Y:S05]  /*59e0*/  BRA.U !UP0, `(.L_x_97) ;  /* 0x0000000108407547 */ /* 0x000fea000b800000 */
[----:B------:R-:W2:Y:S01]  /*59f0*/  LDCU.64 UR8, c[0x4][0x80] ;  /* 0x01001000ff0877ac */ /* 0x000ea20008000a00 */
[----:B------:R-:W-:Y:S01]  /*5a00*/  MOV R3, 0x0 ;  /* 0x0000000000037802 */ /* 0x000fe20000000f00 */
[----:B------:R-:W-:Y:S02]  /*5a10*/  HFMA2 R12, -RZ, RZ, 0, 5.9604644775390625e-08 ;  /* 0x00000001ff0c7431 */ /* 0x000fe400000001ff */
[----:B------:R-:W-:Y:S02]  /*5a20*/  IMAD.MOV.U32 R8, RZ, RZ, 0x70 ;  /* 0x00000070ff087424 */ /* 0x000fe400078e00ff */
[----:B------:R-:W-:Y:S01]  /*5a30*/  IMAD.MOV.U32 R13, RZ, RZ, RZ ;  /* 0x000000ffff0d7224 */ /* 0x000fe200078e00ff */
[----:B------:R-:W3:Y:S01]  /*5a40*/  LDCU.64 UR6, c[0x4][0x88] ;  /* 0x01001100ff0677ac */ /* 0x000ee20008000a00 */
[----:B------:R-:W4:Y:S01]  /*5a50*/  LDC.64 R2, c[0x4][R3] ;  /* 0x0100000003027b82 */ /* 0x000f220000000a00 */
[----:B------:R-:W1:Y:S01]  /*5a60*/  LDCU.64 UR4, c[0x4][0x8] ;  /* 0x01000100ff0477ac */ /* 0x000e620008000a00 */
[----:B--2---:R-:W-:Y:S01]  /*5a70*/  MOV R5, UR9 ;  /* 0x0000000900057c02 */ /* 0x004fe20008000f00 */
[----:B------:R-:W-:Y:S01]  /*5a80*/  IMAD.U32 R4, RZ, RZ, UR8 ;  /* 0x00000008ff047e24 */ /* 0x000fe2000f8e00ff */
[----:B---3--:R-:W-:Y:S01]  /*5a90*/  MOV R7, UR7 ;  /* 0x0000000700077c02 */ /* 0x008fe20008000f00 */
[----:B------:R-:W-:Y:S01]  /*5aa0*/  IMAD.U32 R6, RZ, RZ, UR6 ;  /* 0x00000006ff067e24 */ /* 0x000fe2000f8e00ff */
[----:B-1----:R-:W-:Y:S01]  /*5ab0*/  MOV R11, UR5 ;  /* 0x00000005000b7c02 */ /* 0x002fe20008000f00 */
[----:B------:R-:W-:Y:S02]  /*5ac0*/  IMAD.U32 R10, RZ, RZ, UR4 ;  /* 0x00000004ff0a7e24 */ /* 0x000fe4000f8e00ff */
[----:B------:R-:W-:Y:S07]  /*5ad0*/  LEPC R20, `(.L_x_97) ;  /* 0x000000001014794e */ /* 0x000fee0000000000 */
[----:B----45:R-:W-:Y:S05]  /*5ae0*/  CALL.ABS.NOINC R2 ;  /* 0x0000000002007343 */ /* 0x030fea0003c00000 */
.L_x_97:
[----:B------:R-:W-:Y:S01]  /*5af0*/  LOP3.LUT P0, RZ, R177, 0x1b0, RZ, 0xc0, !PT ;  /* 0x000001b0b1ff7812 */ /* 0x000fe2000780c0ff */
[----:B------:R-:W-:Y:S11]  /*5b00*/  BSSY.RECONVERGENT B6, `(.L_x_98) ;  /* 0x0000013000067945 */ /* 0x000ff60003800200 */
[----:B------:R-:W-:Y:S01]  /*5b10*/  @!UPT UIADD3 URZ, UPT, UPT, URZ, URZ, URZ ;  /* 0x000000fffffff290 */ /* 0x000fe2000fffe0ff */
[----:B------:R-:W-:Y:S05]  /*5b20*/  @!P0 BRA `(.L_x_99) ;  /* 0x0000000000408947 */ /* 0x000fea0003800000 */
        /* <DEDUP_REMOVED lines=16> */
.L_x_99:
[----:B------:R-:W-:Y:S05]  /*5c30*/  BSYNC.RECONVERGENT B6 ;  /* 0x0000000000067941 */ /* 0x000fea0003800200 */
.L_x_98:
[----:B------:R-:W-:Y:S01]  /*5c40*/  R2UR UR4, R161 ;  /* 0x00000000a10472ca */ /* 0x000fe200000e0000 */
[----:B------:R-:W-:Y:S01]  /*5c50*/  UISETP.NE.U32.AND UP0, UPT, UR60, URZ, UPT ;  /* 0x000000ff3c00728c */ /* 0x000fe2000bf05070 */
[----:B------:R-:W-:Y:S02]  /*5c60*/  ISETP.NE.U32.AND P4, PT, R156, RZ, PT ;  /* 0x000000ff9c00720c */ /* 0x000fe40003f85070 */
[----:B------:R-:W-:Y:S01]  /*5c70*/  ISETP.NE.U32.AND P2, PT, RZ, UR56, PT ;  /* 0x00000038ff007c0c */ /* 0x000fe2000bf45070 */
[----:B------:R-:W-:Y:S01]  /*5c80*/  UISETP.NE.AND.EX UP1, UPT, UR61, URZ, UPT, UP0 ;  /* 0x000000ff3d00728c */ /* 0x000fe2000bf25300 */
[----:B------:R-:W-:Y:S01]  /*5c90*/  ISETP.NE.AND.EX P4, PT, R157, RZ, PT, P4 ;  /* 0x000000ff9d00720c */ /* 0x000fe20003f85340 */
[----:B------:R-:W-:Y:S01]  /*5ca0*/  UPLOP3.LUT UP0, UPT, UPT, UPT, UPT, 0x40, 0x4 ;  /* 0x000000000004789c */ /* 0x000fe20003f0e870 */
[----:B------:R-:W-:Y:S05]  /*5cb0*/  ISETP.NE.AND.EX P2, PT, RZ, UR57, PT, P2 ;  /* 0x00000039ff007c0c */ /* 0x000fea000bf45320 */
[----:B------:R-:W-:Y:S06]  /*5cc0*/  UISETP.NE.AND UP2, UPT, UR4, URZ, UPT ;  /* 0x000000ff0400728c */ /* 0x000fec000bf45270 */
[----:B------:R-:W-:Y:S05]  /*5cd0*/  PLOP3.LUT P1, PT, PT, PT, UP2, 0x80, 0x8 ;  /* 0x000000000008781c */ /* 0x000fea0003f2f028 */
[----:B------:R-:W-:Y:S06]  /*5ce0*/  @UP2 UPLOP3.LUT UP0, UPT, UPT, UPT, UP1, 0x80, 0x8 ;  /* 0x000000000008289c */ /* 0x000fec0003f0f010 */
[----:B------:R-:W-:Y:S01]  /*5cf0*/  PLOP3.LUT P0, PT, PT, PT, UP0, 0x80, 0x8 ;  /* 0x000000000008781c */ /* 0x000fe20003f0f008 */
[----:B------:R-:W-:Y:S01]  /*5d00*/  @!UPT UIADD3 URZ, UPT, UPT, URZ, URZ, URZ ;  /* 0x000000fffffff290 */ /* 0x000fe2000fffe0ff */
[----:B------:R-:W-:Y:S11]  /*5d10*/  BRA.U !UP1, `(.L_x_100) ;  /* 0x00000001093c7547 */ /* 0x000ff6000b800000 */
[----:B------:R-:W-:Y:S01]  /*5d20*/  UISETP.NE.U32.AND UP0, UPT, UR56, URZ, UPT ;  /* 0x000000ff3800728c */ /* 0x000fe2000bf05070 */
[----:B-1----:R-:W-:Y:S01]  /*5d30*/  HFMA2 R0, -RZ, RZ, 0, 5.9604644775390625e-08 ;  /* 0x00000001ff007431 */ /* 0x002fe200000001ff */
[----:B------:R-:W1:Y:S01]  /*5d40*/  LDCU.64 UR8, c[0x0][0x358] ;  /* 0x00006b00ff0877ac */ /* 0x000e620008000a00 */
[----:B------:R-:W-:Y:S01]  /*5d50*/  IMAD.MOV.U32 R158, RZ, RZ, 0x1 ;  /* 0x00000001ff9e7424 */ /* 0x000fe200078e00ff */
[----:B------:R-:W-:Y:S06]  /*5d60*/  UISETP.NE.AND.EX UP0, UPT, UR57, URZ, UPT, UP0 ;  /* 0x000000ff3900728c */ /* 0x000fec000bf05300 */
[----:B------:R-:W-:Y:S05]  /*5d70*/  PLOP3.LUT P3, PT, PT, PT, UP0, 0x80, 0x8 ;  /* 0x000000000008781c */ /* 0x000fea0003f6f008 */
[----:B------:R-:W2:Y:S01]  /*5d80*/  @UP0 LDCU.64 UR4, c[0x0][0x888] ;  /* 0x00011100ff0407ac */ /* 0x000ea20008000a00 */
[----:B------:R-:W-:Y:S07]  /*5d90*/  @UP0 UIMAD UR6, UR36, UR60, URZ ;  /* 0x0000003c240602a4 */ /* 0x000fee000f8e02ff */
[----:B------:R-:W-:Y:S01]  /*5da0*/  @!P3 PRMT R158, R0, 0x7610, R158 ;  /* 0x00007610009eb816 */ /* 0x000fe2000000009e */
[----:B--2---:R-:W-:Y:S06]  /*5db0*/  @UP0 UIMAD.WIDE UR4, UR6, 0x4, UR4 ;  /* 0x00000004060408a5 */ /* 0x004fec000f8e0204 */
[----:B------:R-:W-:Y:S01]  /*5dc0*/  IMAD.U32 R2, RZ, RZ, UR4 ;  /* 0x00000004ff027e24 */ /* 0x000fe2000f8e00ff */
[----:B------:R-:W-:Y:S04]  /*5dd0*/  MOV R3, UR5 ;  /* 0x0000000500037c02 */ /* 0x000fe80008000f00 */
[----:B------:R-:W2:Y:S01]  /*5de0*/  @!UP0 LDCU UR4, c[0x0][0x880] ;  /* 0x00011000ff0487ac */ /* 0x000ea20008000800 */
[----:B-1---5:R3:W5:Y:S02]  /*5df0*/  @P3 LDG.E R73, desc[UR8][R2.64] ;  /* 0x0000000802493981 */ /* 0x022764000c1e1900 */
[----:B--23--:R-:W-:Y:S02]  /*5e00*/  @!P3 IMAD.U32 R73, RZ, RZ, UR4 ;  /* 0x00000004ff49be24 */ /* 0x00cfe4000f8e00ff */
.L_x_100:
[----:B------:R-:W-:Y:S05]  /*5e10*/  @!P4 BRA `(.L_x_101) ;  /* 0x000000000024c947 */ /* 0x000fea0003800000 */
[----:B------:R-:W-:Y:S01]  /*5e20*/  ISETP.NE.U32.AND P3, PT, R138, RZ, PT ;  /* 0x000000ff8a00720c */ /* 0x000fe20003f65070 */
[----:B------:R-:W2:Y:S03]  /*5e30*/  LDCU.64 UR4, c[0x0][0x358] ;  /* 0x00006b00ff0477ac */ /* 0x000ea60008000a00 */
[----:B------:R-:W-:Y:S11]  /*5e40*/  ISETP.NE.AND.EX P3, PT, R139, RZ, PT, P3 ;  /* 0x000000ff8b00720c */ /* 0x000ff60003f65330 */
[----:B------:R-:W-:Y:S02]  /*5e50*/  @!UPT UIADD3 URZ, UPT, UPT, URZ, URZ, URZ ;  /* 0x000000fffffff290 */ /* 0x000fe4000fffe0ff */
[----:B------:R-:W3:Y:S01]  /*5e60*/  @P3 LDC.64 R2, c[0x0][0x8a8] ;  /* 0x00022a00ff023b82 */ /* 0x000ee20000000a00 */
[----:B-1----:R-:W-:Y:S04]  /*5e70*/  @P3 IMAD R0, R156, UR36, RZ ;  /* 0x000000249c003c24 */ /* 0x002fe8000f8e02ff */
[----:B---3--:R-:W-:Y:S05]  /*5e80*/  @P3 IMAD.WIDE R2, R0, 0x4, R2 ;  /* 0x0000000400023825 */ /* 0x008fea00078e0202 */
[----:B--2--5:R2:W5:Y:S02]  /*5e90*/  @P3 LDG.E R70, desc[UR4][R2.64] ;  /* 0x0000000402463981 */ /* 0x024564000c1e1900 */
[----:B--2---:R-:W3:Y:S02]  /*5ea0*/  @!P3 LDC R70, c[0x0][0x8a0] ;  /* 0x00022800ff46bb82 */ /* 0x004ee40000000800 */
.L_x_101:
[----:B-----5:R-:W-:Y:S01]  /*5eb0*/  FSETP.NEU.AND P4, PT, R73, RZ, PT ;  /* 0x000000ff4900720b */ /* 0x020fe20003f8d000 */
[----:B------:R-:W-:Y:S01]  /*5ec0*/  BSSY B1, `(.L_x_102) ;  /* 0x0000047000017945 */ /* 0x000fe20003800000 */
[----:B------:R-:W-:Y:S01]  /*5ed0*/  SEL R7, RZ, 0xffffffff, P2 ;  /* 0xffffffffff077807 */ /* 0x000fe20001000000 */
[----:B------:R-:W-:Y:S01]  /*5ee0*/  IMAD.MOV.U32 R187, RZ, RZ, 0x1 ;  /* 0x00000001ffbb7424 */ /* 0x000fe200078e00ff */
[----:B------:R-:W-:Y:S01]  /*5ef0*/  LOP3.LUT P3, RZ, R158, 0xff, RZ, 0xc0, !PT ;  /* 0x000000ff9eff7812 */ /* 0x000fe2000786c0ff */
[----:B------:R-:W-:Y:S01]  /*5f00*/  IMAD R71, R68, 0x80, R69 ;  /* 0x0000008044477824 */ /* 0x000fe200078e0245 */
[----:B-1----:R-:W-:Y:S02]  /*5f10*/  @P1 SEL R0, RZ, 0xffffffff, P4 ;  /* 0xffffffffff001807 */ /* 0x002fe40002000000 */
[----:B------:R-:W-:Y:S02]  /*5f20*/  CS2R R154, SRZ ;  /* 0x00000000009a7805 */ /* 0x000fe4000001ff00 */
[----:B------:R-:W-:Y:S02]  /*5f30*/  LEA R3, R166, UR44, 0x3 ;  /* 0x0000002ca6037c11 */ /* 0x000fe4000f8e18ff */
[----:B------:R-:W-:Y:S02]  /*5f40*/  CS2R R152, SRZ ;  /* 0x0000000000987805 */ /* 0x000fe4000001ff00 */
[----:B------:R-:W-:Y:S02]  /*5f50*/  @P0 SEL R0, R7, R0, !P3 ;  /* 0x0000000007000207 */ /* 0x000fe40005800000 */
[----:B------:R-:W-:Y:S02]  /*5f60*/  CS2R R150, SRZ ;  /* 0x0000000000967805 */ /* 0x000fe4000001ff00 */
[----:B------:R-:W-:Y:S02]  /*5f70*/  LEA R186, R68, UR44, 0x3 ;  /* 0x0000002c44ba7c11 */ /* 0x000fe4000f8e18ff */
[----:B------:R-:W-:Y:S02]  /*5f80*/  CS2R R148, SRZ ;  /* 0x0000000000947805 */ /* 0x000fe4000001ff00 */
[----:B------:R-:W-:Y:S02]  /*5f90*/  @P1 LOP3.LUT R0, R0, 0x1, RZ, 0xc0, !PT ;  /* 0x0000000100001812 */ /* 0x000fe400078ec0ff */
[----:B------:R-:W-:Y:S02]  /*5fa0*/  CS2R R146, SRZ ;  /* 0x0000000000927805 */ /* 0x000fe4000001ff00 */
[----:B------:R-:W-:Y:S02]  /*5fb0*/  SHF.L.U32 R5, R168, 0x1f, RZ ;  /* 0x0000001fa8057819 */ /* 0x000fe400000006ff */
[----:B------:R-:W-:Y:S02]  /*5fc0*/  CS2R R144, SRZ ;  /* 0x0000000000907805 */ /* 0x000fe4000001ff00 */
[----:B------:R-:W-:Y:S02]  /*5fd0*/  ISETP.NE.U32.OR P6, PT, R0, 0x1, !P1 ;  /* 0x000000010000780c */ /* 0x000fe40004fc5470 */
[----:B------:R-:W-:Y:S02]  /*5fe0*/  CS2R R142, SRZ ;  /* 0x00000000008e7805 */ /* 0x000fe4000001ff00 */
[----:B------:R-:W-:Y:S02]  /*5ff0*/  PLOP3.LUT P2, PT, PT, PT, UP1, 0x80, 0x8 ;  /* 0x000000000008781c */ /* 0x000fe40003f4f018 */
[----:B------:R-:W-:Y:S02]  /*6000*/  CS2R R140, SRZ ;  /* 0x00000000008c7805 */ /* 0x000fe4000001ff00 */
[----:B------:R-:W-:Y:S02]  /*6010*/  SEL R0, RZ, 0xffffffff, P4 ;  /* 0xffffffffff007807 */ /* 0x000fe40002000000 */
[----:B------:R-:W-:Y:S03]  /*6020*/  P2R R172, PR, RZ, 0x40 ;  /* 0x00000040ffac7803 */ /* 0x000fe60000000000 */
[----:B------:R-:W-:Y:S04]  /*6030*/  @P6 SHF.L.U32 R2, R165, 0x1f, RZ ;  /* 0x0000001fa5026819 */ /* 0x000fe800000006ff */
[----:B------:R-:W-:Y:S01]  /*6040*/  @P2 SEL R0, R7, R0, !P3 ;  /* 0x0000000007002207 */ /* 0x000fe20005800000 */
[----:B------:R-:W1:Y:S03]  /*6050*/  @P6 SYNCS.PHASECHK.TRANS64.TRYWAIT P1, [R3+URZ+0xc0], R2 ;  /* 0x0000c002030065a7 */ /* 0x000e6600080211ff */
[----:B------:R-:W-:Y:S04]  /*6060*/  LOP3.LUT R0, R0, 0x1, RZ, 0xc0, !PT ;  /* 0x0000000100007812 */ /* 0x000fe800078ec0ff */
[----:B------:R-:W-:Y:S04]  /*6070*/  ISETP.NE.U32.AND P5, PT, R0, 0x1, PT ;  /* 0x000000010000780c */ /* 0x000fe80003fa5070 */
[----:B------:R-:W-:Y:S01]  /*6080*/  P2R R192, PR, RZ, 0x20 ;  /* 0x00000020ffc07803 */ /* 0x000fe20000000000 */
[----:B------:R2:W4:Y:S01]  /*6090*/  SYNCS.PHASECHK.TRANS64.TRYWAIT P0, [R186+URZ+0x110], R5 ;  /* 0x00011005ba0075a7 */ /* 0x00052200080011ff */
[----:B-1----:R-:W-:Y:S01]  /*60a0*/  @P6 SEL R187, RZ, 0x1, !P1 ;  /* 0x00000001ffbb6807 */ /* 0x002fe20004800000 */
[----:B--2---:R-:W-:Y:S06]  /*60b0*/  @!P6 BRA `(.L_x_103) ;  /* 0x00000000009ce947 */ /* 0x004fec0003800000 */
[----:B------:R-:W-:Y:S01]  /*60c0*/  @P5 IMAD R7, R166, 0x2000, R171 ;  /* 0x00002000a6075824 */ /* 0x000fe200078e02ab */
[----:B------:R-:W-:Y:S01]  /*60d0*/  ISETP.NE.AND P1, PT, R187, RZ, PT ;  /* 0x000000ffbb00720c */ /* 0x000fe20003f25270 */
[----:B------:R-:W-:Y:S01]  /*60e0*/  BSSY B0, `(.L_x_104) ;  /* 0x0000010000007945 */ /* 0x000fe20003800000 */
[----:B------:R-:W-:Y:S01]  /*60f0*/  CS2R R142, SRZ ;  /* 0x00000000008e7805 */ /* 0x000fe2000001ff00 */
[--C-:B------:R-:W-:Y:S01]  /*6100*/  @P5 IMAD R6, R176, -0x10, R7.reuse ;  /* 0xfffffff0b0065824 */ /* 0x100fe200078e0207 */
[----:B------:R-:W-:Y:S01]  /*6110*/  CS2R R140, SRZ ;  /* 0x00000000008c7805 */ /* 0x000fe2000001ff00 */
[----:B------:R-:W-:Y:S01]  /*6120*/  @P5 IMAD R4, R170, -0x10, R7 ;  /* 0xfffffff0aa045824 */ /* 0x000fe200078e0207 */
[----:B------:R-:W-:Y:S01]  /*6130*/  CS2R R150, SRZ ;  /* 0x0000000000967805 */ /* 0x000fe2000001ff00 */
[----:B------:R-:W-:Y:S01]  /*6140*/  @P5 IMAD R2, R169, 0x10, R6 ;  /* 0x00000010a9025824 */ /* 0x000fe200078e0206 */
[----:B------:R-:W-:Y:S02]  /*6150*/  CS2R R148, SRZ ;  /* 0x0000000000947805 */ /* 0x000fe4000001ff00 */
[----:B------:R-:W-:Y:S02]  /*6160*/  CS2R R146, SRZ ;  /* 0x0000000000927805 */ /* 0x000fe4000001ff00 */
[----:B------:R-:W-:Y:S02]  /*6170*/  CS2R R144, SRZ ;  /* 0x0000000000907805 */ /* 0x000fe4000001ff00 */
[----:B------:R-:W-:Y:S02]  /*6180*/  CS2R R154, SRZ ;  /* 0x00000000009a7805 */ /* 0x000fe4000001ff00 */
[----:B------:R-:W-:Y:S01]  /*6190*/  CS2R R152, SRZ ;  /* 0x0000000000987805 */ /* 0x000fe2000001ff00 */
[----:B------:R-:W-:Y:S06]  /*61a0*/  @P1 BRA `(.L_x_105) ;  /* 0x00000000000c1947 */ /* 0x000fec0003800000 */
[----:B------:R-:W-:Y:S04]  /*61b0*/  SHF.L.U32 R0, R165, 0x1f, RZ ;  /* 0x0000001fa5007819 */ /* 0x000fe800000006ff */
[----:B------:R-:W1:Y:S02]  /*61c0*/  SYNCS.PHASECHK.TRANS64.TRYWAIT P1, [R3+URZ+0xc0], R0 ;  /* 0x0000c000030075a7 */ /* 0x000e6400080211ff */
[----:B-1----:R-:W-:Y:S05]  /*61d0*/  @!P1 BRA `(.L_x_106) ;  /* 0x0000003400e89947 */ /* 0x002fea0003800000 */
.L_x_105:
[----:B------:R-:W-:Y:S05]  /*61e0*/  BSYNC B0 ;  /* 0x0000000000007941 */ /* 0x000fea0003800000 */
.L_x_104:
[----:B------:R-:W-:Y:S01]  /*61f0*/  ISETP.NE.AND P1, PT, R192, RZ, PT ;  /* 0x000000ffc000720c */ /* 0x000fe20003f25270 */
[----:B-1----:R-:W-:Y:S02]  /*6200*/  VIADD R3, R3, 0xd0 ;  /* 0x000000d003037836 */ /* 0x002fe40000000000 */
[----:B------:R-:W-:Y:S02]  /*6210*/  IMAD.U32 R0, RZ, RZ, UR45 ;  /* 0x0000002dff007e24 */ /* 0x000fe4000f8e00ff */
[----:B------:R-:W-:Y:S03]  /*6220*/  VIADD R166, R166, 0x1 ;  /* 0x00000001a6a67836 */ /* 0x000fe60000000000 */
[----:B------:R-:W-:Y:S05]  /*6230*/  PRMT R0, R0, 0x654, R3 ;  /* 0x0000065400007816 */ /* 0x000fea0000000003 */
[----:B------:R1:W2:Y:S04]  /*6240*/  @P1 LDS.128 R140, [R7] ;  /* 0x00000000078c1984 */ /* 0x0002a80000000c00 */
[----:B------:R1:W1:Y:S04]  /*6250*/  @P1 LDS.128 R148, [R4+0x20] ;  /* 0x0000200004941984 */ /* 0x0002680000000c00 */
[----:B------:R1:W1:Y:S04]  /*6260*/  @P1 LDS.128 R144, [R6+0x10] ;  /* 0x0000100006901984 */ /* 0x0002680000000c00 */
[----:B------:R1:W1:Y:S01]  /*6270*/  @P1 LDS.128 R152, [R2+0x10] ;  /* 0x0000100002981984 */ /* 0x0002620000000c00 */
[C---:B------:R-:W-:Y:S01]  /*6280*/  ISETP.NE.AND P1, PT, R166.reuse, 0x2, PT ;  /* 0x00000002a600780c */ /* 0x040fe20003f25270 */
[----:B------:R-:W-:Y:S01]  /*6290*/  @!PT LDS RZ, [RZ] ;  /* 0x00000000fffff984 */ /* 0x000fe20000000800 */
[----:B------:R-:W-:Y:S01]  /*62a0*/  @!PT LDS RZ, [RZ] ;  /* 0x00000000fffff984 */ /* 0x000fe20000000800 */
[----:B------:R-:W-:Y:S01]  /*62b0*/  @!PT LDS RZ, [RZ] ;  /* 0x00000000fffff984 */ /* 0x000fe20000000800 */
[----:B------:R-:W-:Y:S01]  /*62c0*/  @!PT LDS RZ, [RZ] ;  /* 0x00000000fffff984 */ /* 0x000fe20000000800 */
[----:B------:R5:W-:Y:S06]  /*62d0*/  MEMBAR.ALL.CTA ;  /* 0x0000000000007992 */ /* 0x000bec0000008000 */
[----:B-----5:R-:W5:Y:S01]  /*62e0*/  FENCE.VIEW.ASYNC.S ;  /* 0x00000000000073c6 */ /* 0x020f620000000000 */
[----:B------:R-:W-:Y:S01]  /*62f0*/  SEL R166, R166, RZ, P1 ;  /* 0x000000ffa6a67207 */ /* 0x000fe20000800000 */
[----:B-----5:R5:W-:Y:S02]  /*6300*/  SYNCS.ARRIVE.TRANS64.RED.A1T0 RZ, [R0+URZ], RZ ;  /* 0x000000ff00ff79a7 */ /* 0x020be400081004ff */
[----:B-----5:R-:W-:Y:S04]  /*6310*/  SEL R0, RZ, 0x1, P1 ;  /* 0x00000001ff007807 */ /* 0x020fe80000800000 */
[----:B--2---:R-:W-:Y:S02]  /*6320*/  LOP3.LUT R165, R165, R0, RZ, 0x3c, !PT ;  /* 0x00000000a5a57212 */ /* 0x004fe400078e3cff */
.L_x_103:
[----:B------:R-:W-:Y:S05]  /*6330*/  BSYNC B1 ;  /* 0x0000000000017941 */ /* 0x000fea0003800000 */
.L_x_102:
[----:B------:R-:W-:Y:S04]  /*6340*/  SHF.R.U32.HI R0, RZ, 0x15, R71 ;  /* 0x00000015ff007819 */ /* 0x000fe80000011647 */
[----:B------:R-:W-:Y:S01]  /*6350*/  LOP3.LUT P1, RZ, R0, 0x3, R159, 0x48, !PT ;  /* 0x0000000300ff7812 */ /* 0x000fe2000782489f */
[----:B------:R-:W-:Y:S01]  /*6360*/  @!UPT UIADD3 URZ, UPT, UPT, URZ, URZ, URZ ;  /* 0x000000fffffff290 */ /* 0x000fe2000fffe0ff */
[----:B----4-:R-:W-:Y:S11]  /*6370*/  @P0 BRA `(.L_x_107) ;  /* 0x0000000000080947 */ /* 0x010ff60003800000 */
[----:B------:R-:W2:Y:S02]  /*6380*/  SYNCS.PHASECHK.TRANS64.TRYWAIT P0, [R186+URZ+0x110], R5 ;  /* 0x00011005ba0075a7 */ /* 0x000ea400080011ff */
[----:B--2---:R-:W-:Y:S05]  /*6390*/  @!P0 BRA `(.L_x_108) ;  /* 0x00000034008c8947 */ /* 0x004fea0003800000 */
.L_x_107:
[----:B------:R-:W-:Y:S04]  /*63a0*/  BSSY.RECONVERGENT B6, `(.L_x_109) ;  /* 0x0000012000067945 */ /* 0x000fe80003800200 */
[----:B------:R-:W-:Y:S05]  /*63b0*/  @!P1 BRA `(.L_x_110) ;  /* 0x0000000000409947 */ /* 0x000fea0003800000 */
[----:B------:R-:W2:Y:S01]  /*63c0*/  LDCU.64 UR8, c[0x4][0x70] ;  /* 0x01000e00ff0877ac */ /* 0x000ea20008000a00 */
[----:B------:R-:W-:Y:S01]  /*63d0*/  MOV R3, 0x0 ;  /* 0x0000000000037802 */ /* 0x000fe20000000f00 */
[----:B------:R-:W-:Y:S02]  /*63e0*/  HFMA2 R12, -RZ, RZ, 0, 5.9604644775390625e-08 ;  /* 0x00000001ff0c7431 */ /* 0x000fe400000001ff */
[----:B------:R-:W-:Y:S02]  /*63f0*/  IMAD.MOV.U32 R8, RZ, RZ, 0x192 ;  /* 0x00000192ff087424 */ /* 0x000fe400078e00ff */
[----:B------:R-:W-:Y:S01]  /*6400*/  IMAD.MOV.U32 R13, RZ, RZ, RZ ;  /* 0x000000ffff0d7224 */ /* 0x000fe200078e00ff */
[----:B------:R-:W4:Y:S01]  /*6410*/  LDCU.64 UR6, c[0x4][0x78] ;  /* 0x01000f00ff0677ac */ /* 0x000f220008000a00 */
[----:B-1----:R-:W1:Y:S01]  /*6420*/  LDC.64 R2, c[0x4][R3] ;  /* 0x0100000003027b82 */ /* 0x002e620000000a00 */
[----:B------:R-:W5:Y:S01]  /*6430*/  LDCU.64 UR4, c[0x4][0x10] ;  /* 0x01000200ff0477ac */ /* 0x000f620008000a00 */
[----:B--2---:R-:W-:Y:S01]  /*6440*/  MOV R5, UR9 ;  /* 0x0000000900057c02 */ /* 0x004fe20008000f00 */
[----:B------:R-:W-:Y:S01]  /*6450*/  IMAD.U32 R4, RZ, RZ, UR8 ;  /* 0x00000008ff047e24 */ /* 0x000fe2000f8e00ff */
[----:B----4-:R-:W-:Y:S01]  /*6460*/  MOV R7, UR7 ;  /* 0x0000000700077c02 */ /* 0x010fe20008000f00 */
[----:B------:R-:W-:Y:S01]  /*6470*/  IMAD.U32 R6, RZ, RZ, UR6 ;  /* 0x00000006ff067e24 */ /* 0x000fe2000f8e00ff */
[----:B-----5:R-:W-:Y:S01]  /*6480*/  MOV R11, UR5 ;  /* 0x00000005000b7c02 */ /* 0x020fe20008000f00 */
[----:B------:R-:W-:Y:S02]  /*6490*/  IMAD.U32 R10, RZ, RZ, UR4 ;  /* 0x00000004ff0a7e24 */ /* 0x000fe4000f8e00ff */
[----:B------:R-:W-:Y:S07]  /*64a0*/  LEPC R20, `(.L_x_110) ;  /* 0x000000001014794e */ /* 0x000fee0000000000 */
[----:B-1-3--:R-:W-:Y:S05]  /*64b0*/  CALL.ABS.NOINC R2 ;  /* 0x0000000002007343 */ /* 0x00afea0003c00000 */
.L_x_110:
[----:B------:R-:W-:Y:S05]  /*64c0*/  BSYNC.RECONVERGENT B6 ;  /* 0x0000000000067941 */ /* 0x000fea0003800200 */
.L_x_109:
[-C--:B------:R-:W-:Y:S01]  /*64d0*/  F2FP.F16.E5M2.UNPACK_B R74, R140.reuse ;  /* 0x0000008cff4a723e */ /* 0x080fe200020004ff */
[----:B------:R-:W-:Y:S05]  /*64e0*/  WARPSYNC.ALL ;  /* 0x0000000000007948 */ /* 0x000fea0003800000 */
[----:B------:R-:W-:Y:S01]  /*64f0*/  R2UR UR4, R71 ;  /* 0x00000000470472ca */ /* 0x000fe200000e0000 */
[--C-:B------:R-:W-:Y:S01]  /*6500*/  HADD2.F32 R72, -RZ, R74.reuse.H0_H0 ;  /* 0x2000004aff487230 */ /* 0x100fe20000004100 */
[----:B------:R-:W-:Y:S01]  /*6510*/  F2FP.F16.E5M2.UNPACK_B R76, R140.H1 ;  /* 0x0000008cff4c723e */ /* 0x000fe200030004ff */
[----:B------:R-:W-:Y:S01]  /*6520*/  HADD2.F32 R75, -RZ, R74.H1_H1 ;  /* 0x3000004aff4b7230 */ /* 0x000fe20000004100 */
[-C--:B------:R-:W-:Y:S01]  /*6530*/  F2FP.F16.E5M2.UNPACK_B R78, R141.reuse ;  /* 0x0000008dff4e723e */ /* 0x080fe200020004ff */
[----:B------:R-:W-:Y:S01]  /*6540*/  BSSY.RECONVERGENT B0, `(.L_x_111) ;  /* 0x000011d000007945 */ /* 0x000fe20003800200 */
[----:B------:R-:W-:Y:S01]  /*6550*/  F2FP.F16.E5M2.UNPACK_B R80, R141.H1 ;  /* 0x0000008dff50723e */ /* 0x000fe200030004ff */
[----:B------:R-:W-:Y:S01]  /*6560*/  HADD2.F32 R74, -RZ, R76.H0_H0 ;  /* 0x2000004cff4a7230 */ /* 0x000fe20000004100 */
[-C--:B------:R-:W-:Y:S01]  /*6570*/  F2FP.F16.E5M2.UNPACK_B R82, R142.reuse ;  /* 0x0000008eff52723e */ /* 0x080fe200020004ff */
[--C-:B------:R-:W-:Y:S01]  /*6580*/  HADD2.F32 R77, -RZ, R78.reuse.H0_H0 ;  /* 0x2000004eff4d7230 */ /* 0x100fe20000004100 */
[----:B------:R-:W-:Y:S01]  /*6590*/  F2FP.F16.E5M2.UNPACK_B R84, R142.H1 ;  /* 0x0000008eff54723e */ /* 0x000fe200030004ff */
[----:B------:R-:W-:Y:S01]  /*65a0*/  HADD2.F32 R78, -RZ, R78.H1_H1 ;  /* 0x3000004eff4e7230 */ /* 0x000fe20000004100 */
[-C--:B------:R-:W-:Y:S01]  /*65b0*/  F2FP.F16.E5M2.UNPACK_B R86, R143.reuse ;  /* 0x0000008fff56723e */ /* 0x080fe200020004ff */
[----:B-12---:R-:W3:Y:S01]  /*65c0*/  LDTM.x64 R4, tmem[UR4] ;  /* 0x00000004000479ee */ /* 0x006ee20008340000 */
[----:B------:R-:W-:Y:S01]  /*65d0*/  F2FP.F16.E5M2.UNPACK_B R88, R143.H1 ;  /* 0x0000008fff58723e */ /* 0x000fe200030004ff */
[----:B------:R-:W-:Y:S01]  /*65e0*/  HADD2.F32 R76, -RZ, R76.H1_H1 ;  /* 0x3000004cff4c7230 */ /* 0x000fe20000004100 */
[-C--:B------:R-:W-:Y:S01]  /*65f0*/  F2FP.F16.E5M2.UNPACK_B R90, R144.reuse ;  /* 0x00000090ff5a723e */ /* 0x080fe200020004ff */
[----:B------:R-:W-:Y:S01]  /*6600*/  HADD2.F32 R79, -RZ, R80.H0_H0 ;  /* 0x20000050ff4f7230 */ /* 0x000fe20000004100 */
[----:B------:R-:W-:Y:S01]  /*6610*/  F2FP.F16.E5M2.UNPACK_B R92, R144.H1 ;  /* 0x00000090ff5c723e */ /* 0x000fe200030004ff */
[--C-:B------:R-:W-:Y:S01]  /*6620*/  HADD2.F32 R81, -RZ, R82.reuse.H0_H0 ;  /* 0x20000052ff517230 */ /* 0x100fe20000004100 */
[----:B------:R-:W-:Y:S01]  /*6630*/  ISETP.NE.AND P6, PT, R172, RZ, PT ;  /* 0x000000ffac00720c */ /* 0x000fe20003fc5270 */
[----:B------:R-:W-:Y:S01]  /*6640*/  HADD2.F32 R82, -RZ, R82.H1_H1 ;  /* 0x30000052ff527230 */ /* 0x000fe20000004100 */
[----:B------:R-:W-:Y:S01]  /*6650*/  SHF.L.U32 R194, R164, 0x4, RZ ;  /* 0x00000004a4c27819 */ /* 0x000fe200000006ff */
[--C-:B------:R-:W-:Y:S01]  /*6660*/  HADD2.F32 R85, -RZ, R86.reuse.H0_H0 ;  /* 0x20000056ff557230 */ /* 0x100fe20000004100 */
[----:B------:R-:W-:Y:S01]  /*6670*/  SHF.L.U32 R202, R163, 0x4, RZ ;  /* 0x00000004a3ca7819 */ /* 0x000fe200000006ff */
[----:B------:R-:W-:Y:S01]  /*6680*/  HADD2.F32 R86, -RZ, R86.H1_H1 ;  /* 0x30000056ff567230 */ /* 0x000fe20000004100 */
[C---:B------:R-:W-:Y:S01]  /*6690*/  IADD3 R179, PT, PT, R171.reuse, R194, RZ ;  /* 0x000000c2abb37210 */ /* 0x040fe20007ffe0ff */
[--C-:B------:R-:W-:Y:S01]  /*66a0*/  HADD2.F32 R89, -RZ, R90.reuse.H0_H0 ;  /* 0x2000005aff597230 */ /* 0x100fe20000004100 */
[----:B------:R-:W-:Y:S01]  /*66b0*/  IADD3 R185, PT, PT, R171, R202, RZ ;  /* 0x000000caabb97210 */ /* 0x000fe20007ffe0ff */
[----:B------:R-:W-:Y:S01]  /*66c0*/  HADD2.F32 R90, -RZ, R90.H1_H1 ;  /* 0x3000005aff5a7230 */ /* 0x000fe20000004100 */
[----:B------:R-:W-:Y:S01]  /*66d0*/  SHF.L.U32 R200, R169, 0x4, RZ ;  /* 0x00000004a9c87819 */ /* 0x000fe200000006ff */
[----:B------:R-:W-:Y:S01]  /*66e0*/  HADD2.F32 R80, -RZ, R80.H1_H1 ;  /* 0x30000050ff507230 */ /* 0x000fe20000004100 */
[----:B------:R-:W-:Y:S01]  /*66f0*/  F2FP.F16.E5M2.UNPACK_B R94, R145 ;  /* 0x00000091ff5e723e */ /* 0x000fe200020004ff */
[--C-:B------:R-:W-:Y:S01]  /*6700*/  HADD2.F32 R83, -RZ, R84.reuse.H0_H0 ;  /* 0x20000054ff537230 */ /* 0x100fe20000004100 */
[----:B------:R-:W-:Y:S01]  /*6710*/  IADD3 R184, PT, PT, R200, R179, RZ ;  /* 0x000000b3c8b87210 */ /* 0x000fe20007ffe0ff */
[----:B------:R-:W-:Y:S01]  /*6720*/  HADD2.F32 R84, -RZ, R84.H1_H1 ;  /* 0x30000054ff547230 */ /* 0x000fe20000004100 */
[----:B------:R-:W-:Y:S01]  /*6730*/  F2FP.F16.E5M2.UNPACK_B R98, R146 ;  /* 0x00000092ff62723e */ /* 0x000fe200020004ff */
[C---:B---3--:R-:W-:Y:S01]  /*6740*/  FMUL R0, R70.reuse, R4 ;  /* 0x0000000446007220 */ /* 0x048fe20000400000 */
[C---:B------:R-:W-:Y:S01]  /*6750*/  FMUL R2, R70.reuse, R5 ;  /* 0x0000000546027220 */ /* 0x040fe20000400000 */
[C---:B------:R-:W-:Y:S01]  /*6760*/  FMUL R4, R70.reuse, R8 ;  /* 0x0000000846047220 */ /* 0x040fe20000400000 */
[C---:B------:R-:W-:Y:S01]  /*6770*/  FMUL R5, R70.reuse, R9 ;  /* 0x0000000946057220 */ /* 0x040fe20000400000 */
[C---:B------:R-:W-:Y:S01]  /*6780*/  FFMA R0, R73.reuse, R72, R0 ;  /* 0x0000004849007223 */ /* 0x040fe20000000000 */
[C---:B------:R-:W-:Y:S01]  /*6790*/  FFMA R2, R73.reuse, R75, R2 ;  /* 0x0000004b49027223 */ /* 0x040fe20000000002 */
[C---:B------:R-:W-:Y:S01]  /*67a0*/  FMUL R8, R70.reuse, R12 ;  /* 0x0000000c46087220 */ /* 0x040fe20000400000 */
[C---:B------:R-:W-:Y:S01]  /*67b0*/  FMUL R9, R70.reuse, R13 ;  /* 0x0000000d46097220 */ /* 0x040fe20000400000 */
[C---:B------:R-:W-:Y:S01]  /*67c0*/  FMUL R12, R70.reuse, R16 ;  /* 0x00000010460c7220 */ /* 0x040fe20000400000 */
[C---:B------:R-:W-:Y:S01]  /*67d0*/  FMUL R13, R70.reuse, R17 ;  /* 0x00000011460d7220 */ /* 0x040fe20000400000 */
[C---:B------:R-:W-:Y:S01]  /*67e0*/  FMUL R16, R70.reuse, R20 ;  /* 0x0000001446107220 */ /* 0x040fe20000400000 */
[C---:B------:R-:W-:Y:S01]  /*67f0*/  FMUL R17, R70.reuse, R21 ;  /* 0x0000001546117220 */ /* 0x040fe20000400000 */
[--C-:B------:R-:W-:Y:S02]  /*6800*/  HADD2.F32 R93, -RZ, R94.reuse.H0_H0 ;  /* 0x2000005eff5d7230 */ /* 0x100fe40000004100 */
[C---:B------:R-:W-:Y:S01]  /*6810*/  FMUL R20, R70.reuse, R24 ;  /* 0x0000001846147220 */ /* 0x040fe20000400000 */
[----:B------:R-:W-:Y:S02]  /*6820*/  HADD2.F32 R94, -RZ, R94.H1_H1 ;  /* 0x3000005eff5e7230 */ /* 0x000fe40000004100 */
[C---:B------:R-:W-:Y:S01]  /*6830*/  FMUL R21, R70.reuse, R25 ;  /* 0x0000001946157220 */ /* 0x040fe20000400000 */
[--C-:B------:R-:W-:Y:S02]  /*6840*/  HADD2.F32 R97, -RZ, R98.reuse.H0_H0 ;  /* 0x20000062ff617230 */ /* 0x100fe40000004100 */
[C---:B------:R-:W-:Y:S01]  /*6850*/  FMUL R24, R70.reuse, R28 ;  /* 0x0000001c46187220 */ /* 0x040fe20000400000 */
[----:B------:R-:W-:Y:S02]  /*6860*/  HADD2.F32 R98, -RZ, R98.H1_H1 ;  /* 0x30000062ff627230 */ /* 0x000fe40000004100 */
[C---:B------:R-:W-:Y:S01]  /*6870*/  FMUL R25, R70.reuse, R29 ;  /* 0x0000001d46197220 */ /* 0x040fe20000400000 */
[C---:B------:R-:W-:Y:S01]  /*6880*/  FMUL R28, R70.reuse, R32 ;  /* 0x00000020461c7220 */ /* 0x040fe20000400000 */
[C---:B------:R-:W-:Y:S01]  /*6890*/  FMUL R29, R70.reuse, R33 ;  /* 0x00000021461d7220 */ /* 0x040fe20000400000 */
[C---:B------:R-:W-:Y:S01]  /*68a0*/  FMUL R32, R70.reuse, R36 ;  /* 0x0000002446207220 */ /* 0x040fe20000400000 */
[----:B------:R-:W-:Y:S01]  /*68b0*/  F2FP.F16.E5M2.UNPACK_B R96, R145.H1 ;  /* 0x00000091ff60723e */ /* 0x000fe200030004ff */
[C---:B------:R-:W-:Y:S01]  /*68c0*/  FMUL R33, R70.reuse, R37 ;  /* 0x0000002546217220 */ /* 0x040fe20000400000 */
[C---:B------:R-:W-:Y:S01]  /*68d0*/  FMUL R36, R70.reuse, R40 ;  /* 0x0000002846247220 */ /* 0x040fe20000400000 */
[----:B------:R-:W-:Y:S01]  /*68e0*/  F2FP.F16.E5M2.UNPACK_B R100, R146.H1 ;  /* 0x00000092ff64723e */ /* 0x000fe200030004ff */
[C---:B------:R-:W-:Y:S01]  /*68f0*/  FMUL R37, R70.reuse, R41 ;  /* 0x0000002946257220 */ /* 0x040fe20000400000 */
[C---:B------:R-:W-:Y:S01]  /*6900*/  FMUL R40, R70.reuse, R44 ;  /* 0x0000002c46287220 */ /* 0x040fe20000400000 */
[----:B------:R-:W-:Y:S01]  /*6910*/  F2FP.F16.E5M2.UNPACK_B R102, R147 ;  /* 0x00000093ff66723e */ /* 0x000fe200020004ff */
[C---:B------:R-:W-:Y:S01]  /*6920*/  FMUL R41, R70.reuse, R45 ;  /* 0x0000002d46297220 */ /* 0x040fe20000400000 */
[C---:B------:R-:W-:Y:S01]  /*6930*/  FMUL R44, R70.reuse, R48 ;  /* 0x00000030462c7220 */ /* 0x040fe20000400000 */
[----:B------:R-:W-:Y:S01]  /*6940*/  F2FP.F16.E5M2.UNPACK_B R104, R147.H1 ;  /* 0x00000093ff68723e */ /* 0x000fe200030004ff */
[C---:B------:R-:W-:Y:S01]  /*6950*/  FMUL R45, R70.reuse, R49 ;  /* 0x00000031462d7220 */ /* 0x040fe20000400000 */
[--C-:B------:R-:W-:Y:S02]  /*6960*/  HADD2.F32 R101, -RZ, R102.reuse.H0_H0 ;  /* 0x20000066ff657230 */ /* 0x100fe40000004100 */
[C---:B------:R-:W-:Y:S01]  /*6970*/  FMUL R48, R70.reuse, R52 ;  /* 0x0000003446307220 */ /* 0x040fe20000400000 */
[----:B------:R-:W-:Y:S01]  /*6980*/  F2FP.F16.E5M2.UNPACK_B R106, R148 ;  /* 0x00000094ff6a723e */ /* 0x000fe200020004ff */
[----:B------:R-:W-:Y:S02]  /*6990*/  HADD2.F32 R102, -RZ, R102.H1_H1 ;  /* 0x30000066ff667230 */ /* 0x000fe40000004100 */
[C---:B------:R-:W-:Y:S01]  /*69a0*/  FMUL R49, R70.reuse, R53 ;  /* 0x0000003546317220 */ /* 0x040fe20000400000 */
[C---:B------:R-:W-:Y:S01]  /*69b0*/  FMUL R52, R70.reuse, R56 ;  /* 0x0000003846347220 */ /* 0x040fe20000400000 */
[----:B------:R-:W-:Y:S01]  /*69c0*/  F2FP.F16.E5M2.UNPACK_B R108, R148.H1 ;  /* 0x00000094ff6c723e */ /* 0x000fe200030004ff */
[--C-:B------:R-:W-:Y:S02]  /*69d0*/  HADD2.F32 R105, -RZ, R106.reuse.H0_H0 ;  /* 0x2000006aff697230 */ /* 0x100fe40000004100 */
[C---:B------:R-:W-:Y:S01]  /*69e0*/  FMUL R53, R70.reuse, R57 ;  /* 0x0000003946357220 */ /* 0x040fe20000400000 */
[----:B------:R-:W-:Y:S02]  /*69f0*/  HADD2.F32 R106, -RZ, R106.H1_H1 ;  /* 0x3000006aff6a7230 */ /* 0x000fe40000004100 */
        /* <DEDUP_REMOVED lines=11> */
[C---:B------:R-:W-:Y:S01]  /*6ab0*/  FFMA R3, R73.reuse, R74, R3 ;  /* 0x0000004a49037223 */ /* 0x040fe20000000003 */
[----:B------:R-:W-:Y:S01]  /*6ac0*/  F2FP.F16.E5M2.UNPACK_B R116, R150.H1 ;  /* 0x00000096ff74723e */ /* 0x000fe200030004ff */
[--C-:B------:R-:W-:Y:S02]  /*6ad0*/  HADD2.F32 R113, -RZ, R114.reuse.H0_H0 ;  /* 0x20000072ff717230 */ /* 0x100fe40000004100 */
[C---:B------:R-:W-:Y:S01]  /*6ae0*/  FFMA R7, R73.reuse, R76, R7 ;  /* 0x0000004c49077223 */ /* 0x040fe20000000007 */
[C---:B------:R-:W-:Y:S01]  /*6af0*/  FFMA R4, R73.reuse, R77, R4 ;  /* 0x0000004d49047223 */ /* 0x040fe20000000004 */
[----:B------:R-:W-:Y:S01]  /*6b00*/  F2FP.F16.E5M2.UNPACK_B R118, R151 ;  /* 0x00000097ff76723e */ /* 0x000fe200020004ff */
[----:B------:R-:W-:Y:S01]  /*6b10*/  FFMA R5, R73, R78, R5 ;  /* 0x0000004e49057223 */ /* 0x000fe20000000005 */
[----:B------:R-:W-:Y:S01]  /*6b20*/  HADD2.F32 R114, -RZ, R114.H1_H1 ;  /* 0x30000072ff727230 */ /* 0x000fe20000004100 */
[----:B------:R-:W-:Y:S01]  /*6b30*/  F2FP.SATFINITE.E5M2.F32.PACK_AB_MERGE_C R173, R7, R3, RZ ;  /* 0x0000000307ad723e */ /* 0x000fe200048060ff */
[C---:B------:R-:W-:Y:S01]  /*6b40*/  FMUL R6, R70.reuse, R10 ;  /* 0x0000000a46067220 */ /* 0x040fe20000400000 */
[--C-:B------:R-:W-:Y:S02]  /*6b50*/  HADD2.F32 R117, -RZ, R118.reuse.H0_H0 ;  /* 0x20000076ff757230 */ /* 0x100fe40000004100 */
[----:B------:R-:W-:Y:S01]  /*6b60*/  FMUL R11, R70, R11 ;  /* 0x0000000b460b7220 */ /* 0x000fe20000400000 */
[----:B------:R-:W-:Y:S01]  /*6b70*/  F2FP.SATFINITE.E5M2.F32.PACK_AB_MERGE_C R172, R2, R0, R173 ;  /* 0x0000000002ac723e */ /* 0x000fe200048060ad */
[C---:B------:R-:W-:Y:S01]  /*6b80*/  FFMA R6, R73.reuse, R79, R6 ;  /* 0x0000004f49067223 */ /* 0x040fe20000000006 */
[----:B------:R-:W-:Y:S02]  /*6b90*/  HADD2.F32 R118, -RZ, R118.H1_H1 ;  /* 0x30000076ff767230 */ /* 0x000fe40000004100 */
[C---:B------:R-:W-:Y:S01]  /*6ba0*/  FFMA R11, R73.reuse, R80, R11 ;  /* 0x00000050490b7223 */ /* 0x040fe2000000000b */
[C---:B------:R-:W-:Y:S01]  /*6bb0*/  FFMA R8, R73.reuse, R81, R8 ;  /* 0x0000005149087223 */ /* 0x040fe20000000008 */
[----:B------:R-:W-:Y:S01]  /*6bc0*/  F2FP.F16.E5M2.UNPACK_B R120, R151.H1 ;  /* 0x00000097ff78723e */ /* 0x000fe200030004ff */
[----:B------:R-:W-:Y:S01]  /*6bd0*/  FFMA R9, R73, R82, R9 ;  /* 0x0000005249097223 */ /* 0x000fe20000000009 */
[C---:B------:R-:W-:Y:S01]  /*6be0*/  FMUL R10, R70.reuse, R14 ;  /* 0x0000000e460a7220 */ /* 0x040fe20000400000 */
[----:B------:R-:W-:Y:S01]  /*6bf0*/  F2FP.F16.E5M2.UNPACK_B R122, R152 ;  /* 0x00000098ff7a723e */ /* 0x000fe200020004ff */
[C---:B------:R-:W-:Y:S01]  /*6c00*/  FMUL R15, R70.reuse, R15 ;  /* 0x0000000f460f7220 */ /* 0x040fe20000400000 */
[----:B------:R-:W-:Y:S01]  /*6c10*/  HADD2.F32 R87, -RZ, R88.H0_H0 ;  /* 0x20000058ff577230 */ /* 0x000fe20000004100 */
[----:B------:R-:W-:Y:S01]  /*6c20*/  F2FP.SATFINITE.E5M2.F32.PACK_AB_MERGE_C R174, R11, R6, RZ ;  /* 0x000000060bae723e */ /* 0x000fe200048060ff */
[C---:B------:R-:W-:Y:S01]  /*6c30*/  FFMA R10, R73.reuse, R83, R10 ;  /* 0x00000053490a7223 */ /* 0x040fe2000000000a */
[C---:B------:R-:W-:Y:S01]  /*6c40*/  FFMA R15, R73.reuse, R84, R15 ;  /* 0x00000054490f7223 */ /* 0x040fe2000000000f */
[C---:B------:R-:W-:Y:S01]  /*6c50*/  FFMA R12, R73.reuse, R85, R12 ;  /* 0x00000055490c7223 */ /* 0x040fe2000000000c */
[----:B------:R-:W-:Y:S01]  /*6c60*/  F2FP.F16.E5M2.UNPACK_B R124, R152.H1 ;  /* 0x00000098ff7c723e */ /* 0x000fe200030004ff */
[----:B------:R-:W-:Y:S01]  /*6c70*/  FFMA R13, R73, R86, R13 ;  /* 0x00000056490d7223 */ /* 0x000fe2000000000d */
[----:B------:R-:W-:Y:S01]  /*6c80*/  F2FP.SATFINITE.E5M2.F32.PACK_AB_MERGE_C R173, R5, R4, R174 ;  /* 0x0000000405ad723e */ /* 0x000fe200048060ae */
[--C-:B------:R-:W-:Y:S01]  /*6c90*/  HADD2.F32 R121, -RZ, R122.reuse.H0_H0 ;  /* 0x2000007aff797230 */ /* 0x100fe20000004100 */
[----:B------:R-:W-:Y:S01]  /*6ca0*/  F2FP.SATFINITE.E5M2.F32.PACK_AB_MERGE_C R174, R15, R10, RZ ;  /* 0x0000000a0fae723e */ /* 0x000fe200048060ff */
[----:B------:R-:W-:Y:S02]  /*6cb0*/  HADD2.F32 R122, -RZ, R122.H1_H1 ;  /* 0x3000007aff7a7230 */ /* 0x000fe40000004100 */
[C---:B------:R-:W-:Y:S01]  /*6cc0*/  FMUL R14, R70.reuse, R18 ;  /* 0x00000012460e7220 */ /* 0x040fe20000400000 */
[----:B------:R-:W-:Y:S01]  /*6cd0*/  HADD2.F32 R88, -RZ, R88.H1_H1 ;  /* 0x30000058ff587230 */ /* 0x000fe20000004100 */
[----:B------:R-:W-:Y:S01]  /*6ce0*/  F2FP.SATFINITE.E5M2.F32.PACK_AB_MERGE_C R174, R9, R8, R174 ;  /* 0x0000000809ae723e */ /* 0x000fe200048060ae */
[C---:B------:R-:W-:Y:S01]  /*6cf0*/  FMUL R19, R70.reuse, R19 ;  /* 0x0000001346137220 */ /* 0x040fe20000400000 */
[--C-:B------:R-:W-:Y:S02]  /*6d00*/  HADD2.F32 R91, -RZ, R92.reuse.H0_H0 ;  /* 0x2000005cff5b7230 */ /* 0x100fe40000004100 */
[C---:B------:R-:W-:Y:S01]  /*6d10*/  FFMA R14, R73.reuse, R87, R14 ;  /* 0x00000057490e7223 */ /* 0x040fe2000000000e */
[----:B------:R-:W-:Y:S02]  /*6d20*/  HADD2.F32 R92, -RZ, R92.H1_H1 ;  /* 0x3000005cff5c7230 */ /* 0x000fe40000004100 */
[C---:B------:R-:W-:Y:S01]  /*6d30*/  FFMA R19, R73.reuse, R88, R19 ;  /* 0x0000005849137223 */ /* 0x040fe20000000013 */
[C---:B------:R-:W-:Y:S01]  /*6d40*/  FFMA R16, R73.reuse, R89, R16 ;  /* 0x0000005949107223 */ /* 0x040fe20000000010 */
        /* <DEDUP_REMOVED lines=17> */
[----:B------:R1:W-:Y:S01]  /*6e60*/  STS.128 [R137+UR44+0x4200], R172 ;  /* 0x004200ac89007988 */ /* 0x0003e20008000c2c */
[----:B------:R-:W-:Y:S01]  /*6e70*/  F2FP.SATFINITE.E5M2.F32.PACK_AB_MERGE_C R180, R17, R16, R180 ;  /* 0x0000001011b4723e */ /* 0x000fe200048060b4 */
[C---:B------:R-:W-:Y:S01]  /*6e80*/  FFMA R22, R73.reuse, R95, R22 ;  /* 0x0000005f49167223 */ /* 0x040fe20000000016 */
[C---:B------:R-:W-:Y:S01]  /*6e90*/  FMUL R27, R70.reuse, R27 ;  /* 0x0000001b461b7220 */ /* 0x040fe20000400000 */
[--C-:B------:R-:W-:Y:S02]  /*6ea0*/  HADD2.F32 R99, -RZ, R100.reuse.H0_H0 ;  /* 0x20000064ff637230 */ /* 0x100fe40000004100 */
[C---:B------:R-:W-:Y:S01]  /*6eb0*/  FMUL R26, R70.reuse, R30 ;  /* 0x0000001e461a7220 */ /* 0x040fe20000400000 */
[----:B------:R-:W-:Y:S02]  /*6ec0*/  HADD2.F32 R100, -RZ, R100.H1_H1 ;  /* 0x30000064ff647230 */ /* 0x000fe40000004100 */
[C---:B------:R-:W-:Y:S01]  /*6ed0*/  FFMA R27, R73.reuse, R96, R27 ;  /* 0x00000060491b7223 */ /* 0x040fe2000000001b */
[C---:B------:R-:W-:Y:S01]  /*6ee0*/  FFMA R24, R73.reuse, R97, R24 ;  /* 0x0000006149187223 */ /* 0x040fe20000000018 */
[C---:B------:R-:W-:Y:S01]  /*6ef0*/  FFMA R25, R73.reuse, R98, R25 ;  /* 0x0000006249197223 */ /* 0x040fe20000000019 */
[----:B------:R-:W-:Y:S01]  /*6f00*/  F2FP.F16.E5M2.UNPACK_B R130, R154 ;  /* 0x0000009aff82723e */ /* 0x000fe200020004ff */
[----:B------:R-:W-:Y:S01]  /*6f10*/  FFMA R26, R73, R99, R26 ;  /* 0x00000063491a7223 */ /* 0x000fe2000000001a */
[----:B------:R-:W-:Y:S01]  /*6f20*/  F2FP.SATFINITE.E5M2.F32.PACK_AB_MERGE_C R181, R27, R22, RZ ;  /* 0x000000161bb5723e */ /* 0x000fe200048060ff */
[C---:B------:R-:W-:Y:S01]  /*6f30*/  FMUL R31, R70.reuse, R31 ;  /* 0x0000001f461f7220 */ /* 0x040fe20000400000 */
[--C-:B------:R-:W-:Y:S02]  /*6f40*/  HADD2.F32 R103, -RZ, R104.reuse.H0_H0 ;  /* 0x20000068ff677230 */ /* 0x100fe40000004100 */
[C---:B------:R-:W-:Y:S01]  /*6f50*/  FMUL R30, R70.reuse, R34 ;  /* 0x00000022461e7220 */ /* 0x040fe20000400000 */
[----:B------:R-:W-:Y:S01]  /*6f60*/  HADD2.F32 R104, -RZ, R104.H1_H1 ;  /* 0x30000068ff687230 */ /* 0x000fe20000004100 */
[----:B------:R-:W-:Y:S01]  /*6f70*/  F2FP.SATFINITE.E5M2.F32.PACK_AB_MERGE_C R181, R21, R20, R181 ;  /* 0x0000001415b5723e */ /* 0x000fe200048060b5 */
[C---:B------:R-:W-:Y:S01]  /*6f80*/  FFMA R31, R73.reuse, R100, R31 ;  /* 0x00000064491f7223 */ /* 0x040fe2000000001f */
[C---:B------:R-:W-:Y:S01]  /*6f90*/  FFMA R28, R73.reuse, R101, R28 ;  /* 0x00000065491c7223 */ /* 0x040fe2000000001c */
[C---:B------:R-:W-:Y:S01]  /*6fa0*/  FFMA R29, R73.reuse, R102, R29 ;  /* 0x00000066491d7223 */ /* 0x040fe2000000001d */
[----:B------:R-:W-:Y:S01]  /*6fb0*/  F2FP.F16.E5M2.UNPACK_B R132, R154.H1 ;  /* 0x0000009aff84723e */ /* 0x000fe200030004ff */
[----:B------:R-:W-:Y:S01]  /*6fc0*/  FFMA R30, R73, R103, R30 ;  /* 0x00000067491e7223 */ /* 0x000fe2000000001e */
[----:B------:R-:W-:Y:S01]  /*6fd0*/  F2FP.SATFINITE.E5M2.F32.PACK_AB_MERGE_C R182, R31, R26, RZ ;  /* 0x0000001a1fb6723e */ /* 0x000fe200048060ff */
[----:B------:R-:W-:Y:S02]  /*6fe0*/  HADD2.F32 R129, -RZ, R130.H0_H0 ;  /* 0x20000082ff817230 */ /* 0x000fe40000004100 */
[C---:B------:R-:W-:Y:S01]  /*6ff0*/  FMUL R35, R70.reuse, R35 ;  /* 0x0000002346237220 */ /* 0x040fe20000400000 */
[----:B------:R-:W-:Y:S01]  /*7000*/  HADD2.F32 R107, -RZ, R108.H0_H0 ;  /* 0x2000006cff6b7230 */ /* 0x000fe20000004100 */
[----:B------:R-:W-:Y:S01]  /*7010*/  F2FP.SATFINITE.E5M2.F32.PACK_AB_MERGE_C R182, R25, R24, R182 ;  /* 0x0000001819b6723e */ /* 0x000fe200048060b6 */
[----:B------:R-:W-:Y:S02]  /*7020*/  HADD2.F32 R130, -RZ, R130.H1_H1 ;  /* 0x30000082ff827230 */ /* 0x000fe40000004100 */
[C---:B------:R-:W-:Y:S01]  /*7030*/  FFMA R35, R73.reuse, R104, R35 ;  /* 0x0000006849237223 */ /* 0x040fe20000000023 */
[C---:B------:R-:W-:Y:S01]  /*7040*/  FFMA R32, R73.reuse, R105, R32 ;  /* 0x0000006949207223 */ /* 0x040fe20000000020 */
[----:B------:R-:W-:Y:S01]  /*7050*/  FFMA R33, R73, R106, R33 ;  /* 0x0000006a49217223 */ /* 0x000fe20000000021 */
[----:B------:R-:W-:Y:S02]  /*7060*/  HADD2.F32 R108, -RZ, R108.H1_H1 ;  /* 0x3000006cff6c7230 */ /* 0x000fe40000004100 */
        /* <DEDUP_REMOVED lines=16> */
[----:B------:R1:W-:Y:S01]  /*7170*/  STS.128 [R179+0x4010], R180 ;  /* 0x004010b4b3007388 */ /* 0x0003e20000000c00 */
[----:B------:R-:W-:Y:S01]  /*7180*/  F2FP.SATFINITE.E5M2.F32.PACK_AB_MERGE_C R188, R33, R32, R188 ;  /* 0x0000002021bc723e */ /* 0x000fe200048060bc */
[C---:B------:R-:W-:Y:S01]  /*7190*/  FFMA R38, R73.reuse, R111, R38 ;  /* 0x0000006f49267223 */ /* 0x040fe20000000026 */
[C---:B------:R-:W-:Y:S01]  /*71a0*/  FMUL R43, R70.reuse, R43 ;  /* 0x0000002b462b7220 */ /* 0x040fe20000400000 */
[--C-:B------:R-:W-:Y:S02]  /*71b0*/  HADD2.F32 R115, -RZ, R116.reuse.H0_H0 ;  /* 0x20000074ff737230 */ /* 0x100fe40000004100 */
[----:B------:R-:W-:Y:S01]  /*71c0*/  FMUL R42, R70, R46 ;  /* 0x0000002e462a7220 */ /* 0x000fe20000400000 */
[----:B------:R-:W-:Y:S02]  /*71d0*/  HADD2.F32 R116, -RZ, R116.H1_H1 ;  /* 0x30000074ff747230 */ /* 0x000fe40000004100 */
[C---:B------:R-:W-:Y:S01]  /*71e0*/  FFMA R43, R73.reuse, R112, R43 ;  /* 0x00000070492b7223 */ /* 0x040fe2000000002b */
[C---:B------:R-:W-:Y:S01]  /*71f0*/  FFMA R40, R73.reuse, R113, R40 ;  /* 0x0000007149287223 */ /* 0x040fe20000000028 */
[C---:B------:R-:W-:Y:S01]  /*7200*/  FFMA R41, R73.reuse, R114, R41 ;  /* 0x0000007249297223 */ /* 0x040fe20000000029 */
[----:B------:R-:W-:Y:S01]  /*7210*/  ISETP.NE.AND P0, PT, R178, RZ, PT ;  /* 0x000000ffb200720c */ /* 0x000fe20003f05270 */
        /* <DEDUP_REMOVED lines=10> */
[C---:B------:R-:W-:Y:S01]  /*72c0*/  FMUL R51, R70.reuse, R51 ;  /* 0x0000003346337220 */ /* 0x040fe20000400000 */
[--C-:B------:R-:W-:Y:S02]  /*72d0*/  HADD2.F32 R123, -RZ, R124.reuse.H0_H0 ;  /* 0x2000007cff7b7230 */ /* 0x100fe40000004100 */
[C---:B------:R-:W-:Y:S01]  /*72e0*/  FFMA R46, R73.reuse, R119, R46 ;  /* 0x00000077492e7223 */ /* 0x040fe2000000002e */
[----:B------:R-:W-:Y:S02]  /*72f0*/  HADD2.F32 R124, -RZ, R124.H1_H1 ;  /* 0x3000007cff7c7230 */ /* 0x000fe40000004100 */
[C---:B------:R-:W-:Y:S01]  /*7300*/  FMUL R50, R70.reuse, R54 ;  /* 0x0000003646327220 */ /* 0x040fe20000400000 */
[C---:B------:R-:W-:Y:S01]  /*7310*/  FFMA R51, R73.reuse, R120, R51 ;  /* 0x0000007849337223 */ /* 0x040fe20000000033 */
[C---:B------:R-:W-:Y:S01]  /*7320*/  FMUL R55, R70.reuse, R55 ;  /* 0x0000003746377220 */ /* 0x040fe20000400000 */
[C---:B------:R-:W-:Y:S01]  /*7330*/  FFMA R48, R73.reuse, R121, R48 ;  /* 0x0000007949307223 */ /* 0x040fe20000000030 */
[C---:B------:R-:W-:Y:S01]  /*7340*/  FFMA R49, R73.reuse, R122, R49 ;  /* 0x0000007a49317223 */ /* 0x040fe20000000031 */
        /* <DEDUP_REMOVED lines=20> */
[----:B------:R-:W-:Y:S01]  /*7490*/  FFMA R63, R73, R132, R63 ;  /* 0x00000084493f7223 */ /* 0x000fe2000000003f */
[----:B------:R-:W-:Y:S01]  /*74a0*/  FMUL R67, R70, R67 ;  /* 0x0000004346437220 */ /* 0x000fe20000400000 */
[----:B------:R-:W-:Y:S01]  /*74b0*/  F2FP.SATFINITE.E5M2.F32.PACK_AB_MERGE_C R190, R47, R42, RZ ;  /* 0x0000002a2fbe723e */ /* 0x000fe200048060ff */
[----:B------:R-:W-:Y:S01]  /*74c0*/  FFMA R60, R73, R133, R60 ;  /* 0x00000085493c7223 */ /* 0x000fe2000000003c */
[----:B------:R-:W-:Y:S01]  /*74d0*/  F2FP.SATFINITE.E5M2.F32.PACK_AB_MERGE_C R191, R51, R46, RZ ;  /* 0x0000002e33bf723e */ /* 0x000fe200048060ff */
[C---:B------:R-:W-:Y:S01]  /*74e0*/  FFMA R61, R73.reuse, R134, R61 ;  /* 0x00000086493d7223 */ /* 0x040fe2000000003d */
[C---:B------:R-:W-:Y:S01]  /*74f0*/  FFMA R62, R73.reuse, R135, R62 ;  /* 0x00000087493e7223 */ /* 0x040fe2000000003e */
[----:B------:R-:W-:Y:S01]  /*7500*/  FFMA R67, R73, R136, R67 ;  /* 0x0000008849437223 */ /* 0x000fe20000000043 */
[----:B------:R-:W-:Y:S02]  /*7510*/  F2FP.SATFINITE.E5M2.F32.PACK_AB_MERGE_C R190, R41, R40, R190 ;  /* 0x0000002829be723e */ /* 0x000fe400048060be */
[----:B------:R-:W-:Y:S02]  /*7520*/  F2FP.SATFINITE.E5M2.F32.PACK_AB_MERGE_C R191, R45, R44, R191 ;  /* 0x0000002c2dbf723e */ /* 0x000fe400048060bf */
[----:B------:R-:W-:Y:S02]  /*7530*/  F2FP.SATFINITE.E5M2.F32.PACK_AB_MERGE_C R196, R55, R50, RZ ;  /* 0x0000003237c4723e */ /* 0x000fe400048060ff */
[----:B------:R-:W-:Y:S01]  /*7540*/  F2FP.SATFINITE.E5M2.F32.PACK_AB_MERGE_C R197, R59, R54, RZ ;  /* 0x000000363bc5723e */ /* 0x000fe200048060ff */
[----:B------:R1:W-:Y:S01]  /*7550*/  STS.128 [R185+0x4020], R188 ;  /* 0x004020bcb9007388 */ /* 0x0003e20000000c00 */
[----:B------:R-:W-:Y:S02]  /*7560*/  F2FP.SATFINITE.E5M2.F32.PACK_AB_MERGE_C R198, R63, R58, RZ ;  /* 0x0000003a3fc6723e */ /* 0x000fe400048060ff */
[----:B------:R-:W-:Y:S02]  /*7570*/  F2FP.SATFINITE.E5M2.F32.PACK_AB_MERGE_C R199, R67, R62, RZ ;  /* 0x0000003e43c7723e */ /* 0x000fe400048060ff */
[----:B------:R-:W-:Y:S02]  /*7580*/  F2FP.SATFINITE.E5M2.F32.PACK_AB_MERGE_C R196, R49, R48, R196 ;  /* 0x0000003031c4723e */ /* 0x000fe400048060c4 */
[----:B------:R-:W-:Y:S02]  /*7590*/  F2FP.SATFINITE.E5M2.F32.PACK_AB_MERGE_C R197, R53, R52, R197 ;  /* 0x0000003435c5723e */ /* 0x000fe400048060c5 */
[----:B------:R-:W-:Y:S02]  /*75a0*/  F2FP.SATFINITE.E5M2.F32.PACK_AB_MERGE_C R198, R57, R56, R198 ;  /* 0x0000003839c6723e */ /* 0x000fe400048060c6 */
[----:B------:R-:W-:Y:S02]  /*75b0*/  F2FP.SATFINITE.E5M2.F32.PACK_AB_MERGE_C R199, R61, R60, R199 ;  /* 0x0000003c3dc7723e */ /* 0x000fe400048060c7 */
[----:B------:R-:W-:Y:S02]  /*75c0*/  LEA R193, R166, UR44, 0x3 ;  /* 0x0000002ca6c17c11 */ /* 0x000fe4000f8e18ff */
[----:B------:R-:W-:Y:S01]  /*75d0*/  @P6 SHF.L.U32 R204, R165, 0x1f, RZ ;  /* 0x0000001fa5cc6819 */ /* 0x000fe200000006ff */
[----:B------:R1:W-:Y:S01]  /*75e0*/  STS.128 [R184+0x4010], R196 ;  /* 0x004010c4b8007388 */ /* 0x0003e20000000c00 */
[----:B------:R-:W-:Y:S01]  /*75f0*/  @!PT LDS RZ, [RZ] ;  /* 0x00000000fffff984 */ /* 0x000fe20000000800 */
[----:B------:R-:W-:Y:S01]  /*7600*/  @!PT LDS RZ, [RZ] ;  /* 0x00000000fffff984 */ /* 0x000fe20000000800 */
[----:B------:R-:W-:Y:S01]  /*7610*/  @!PT LDS RZ, [RZ] ;  /* 0x00000000fffff984 */ /* 0x000fe20000000800 */
[----:B------:R-:W-:Y:S01]  /*7620*/  @!PT LDS RZ, [RZ] ;  /* 0x00000000fffff984 */ /* 0x000fe20000000800 */
[----:B------:R2:W-:Y:S07]  /*7630*/  MEMBAR.ALL.CTA ;  /* 0x0000000000007992 */ /* 0x0005ee0000008000 */
[----:B--2---:R-:W2:Y:S02]  /*7640*/  FENCE.VIEW.ASYNC.S ;  /* 0x00000000000073c6 */ /* 0x004ea40000000000 */
[----:B--2---:R-:W-:Y:S06]  /*7650*/  BAR.SYNC.DEFER_BLOCKING 0x1, 0x80 ;  /* 0x0042000000007b1d */ /* 0x004fec0000010000 */
[----:B------:R-:W-:Y:S05]  /*7660*/  @P0 BRA `(.L_x_112) ;  /* 0x0000000000280947 */ /* 0x000fea0003800000 */
[----:B------:R-:W2:Y:S01]  /*7670*/  LDCU.64 UR6, c[0x0][0x348] ;  /* 0x00006900ff0677ac */ /* 0x000ea20008000a00 */
[----:B------:R-:W-:Y:S01]  /*7680*/  UIADD3 UR4, UPT, UPT, UR44, 0x4200, URZ ;  /* 0x000042002c047890 */ /* 0x000fe2000fffe0ff */
[----:B------:R-:W-:Y:S05]  /*7690*/  UMOV UR51, UR36 ;  /* 0x0000002400337c82 */ /* 0x000fea0008000000 */
[----:B------:R-:W-:Y:S04]  /*76a0*/  MOV R177, UR4 ;  /* 0x0000000400b17c02 */ /* 0x000fe80008000f00 */
[----:B------:R-:W-:Y:S01]  /*76b0*/  R2UR UR48, R177 ;  /* 0x00000000b13072ca */ /* 0x000fe200000e0000 */
[----:B--2---:R-:W-:Y:S04]  /*76c0*/  UIADD3 UR4, UP0, UPT, UR6, 0x680, URZ ;  /* 0x0000068006047890 */ /* 0x004fe8000ff1e0ff */
[----:B------:R-:W-:Y:S09]  /*76d0*/  UIADD3.X UR5, UPT, UPT, URZ, UR7, URZ, UP0, !UPT ;  /* 0x00000007ff057290 */ /* 0x000ff200087fe4ff */
[----:B------:R2:W-:Y:S01]  /*76e0*/  UTMASTG.3D [UR48], [UR4] ;  /* 0x00000030040073b5 */ /* 0x0005e20008010000 */
[----:B------:R0:W-:Y:S01]  /*76f0*/  UTMACMDFLUSH ;  /* 0x00000000000079b7 */ /* 0x0001e20000000000 */
[----:B--2---:R-:W-:Y:S04]  /*7700*/  DEPBAR.LE SB0, 0x1 ;  /* 0x000080400000791a */ /* 0x004fe80000000000 */
.L_x_112:
[----:B------:R-:W-:Y:S05]  /*7710*/  BSYNC.RECONVERGENT B0 ;  /* 0x0000000000007941 */ /* 0x000fea0003800200 */
.L_x_111:
[----:B------:R-:W-:Y:S06]  /*7720*/  BAR.SYNC.DEFER_BLOCKING 0x1, 0x80 ;  /* 0x0042000000007b1d */ /* 0x000fec0000010000 */
[----:B------:R-:W2:Y:S01]  /*7730*/  @P6 SYNCS.PHASECHK.TRANS64.TRYWAIT P0, [R193+URZ+0xc0], R204 ;  /* 0x0000c0ccc10065a7 */ /* 0x000ea200080011ff */
[----:B------:R-:W-:Y:S01]  /*7740*/  BSSY B1, `(.L_x_113) ;  /* 0x0000023000017945 */ /* 0x000fe20003800000 */
[----:B--2---:R-:W-:Y:S03]  /*7750*/  @P6 SEL R187, RZ, 0x1, !P0 ;  /* 0x00000001ffbb6807 */ /* 0x004fe60004000000 */
[----:B------:R-:W-:Y:S05]  /*7760*/  @!P6 BRA `(.L_x_114) ;  /* 0x000000000080e947 */ /* 0x000fea0003800000 */
[----:B------:R-:W-:Y:S01]  /*7770*/  ISETP.NE.AND P1, PT, R192, RZ, PT ;  /* 0x000000ffc000720c */ /* 0x000fe20003f25270 */
[----:B------:R-:W-:Y:S01]  /*7780*/  BSSY B0, `(.L_x_115) ;  /* 0x000000a000007945 */ /* 0x000fe20003800000 */
[----:B------:R-:W-:Y:S11]  /*7790*/  ISETP.NE.AND P0, PT, R187, RZ, PT ;  /* 0x000000ffbb00720c */ /* 0x000ff60003f05270 */
[----:B------:R-:W-:Y:S04]  /*77a0*/  @P1 IMAD R3, R166, 0x2000, R171 ;  /* 0x00002000a6031824 */ /* 0x000fe800078e02ab */
[C---:B------:R-:W-:Y:S01]  /*77b0*/  @P1 IMAD.IADD R5, R3.reuse, 0x1, R194 ;  /* 0x0000000103051824 */ /* 0x040fe200078e02c2 */
[----:B------:R-:W-:Y:S03]  /*77c0*/  @P1 IADD3 R202, PT, PT, R3, R202, RZ ;  /* 0x000000ca03ca1210 */ /* 0x000fe60007ffe0ff */
[----:B------:R-:W-:Y:S01]  /*77d0*/  @P1 IMAD.IADD R200, R200, 0x1, R5 ;  /* 0x00000001c8c81824 */ /* 0x000fe200078e0205 */
[----:B------:R-:W-:Y:S06]  /*77e0*/  @P0 BRA `(.L_x_116) ;  /* 0x00000000000c0947 */ /* 0x000fec0003800000 */
[----:B------:R-:W-:Y:S04]  /*77f0*/  SHF.L.U32 R0, R165, 0x1f, RZ ;  /* 0x0000001fa5007819 */ /* 0x000fe800000006ff */
[----:B------:R-:W2:Y:S02]  /*7800*/  SYNCS.PHASECHK.TRANS64.TRYWAIT P0, [R193+URZ+0xc0], R0 ;  /* 0x0000c000c10075a7 */ /* 0x000ea400080011ff */
[----:B--2---:R-:W-:Y:S05]  /*7810*/  @!P0 BRA `(.L_x_117) ;  /* 0x0000002000808947 */ /* 0x004fea0003800000 */
.L_x_116:
[----:B------:R-:W-:Y:S05]  /*7820*/  BSYNC B0 ;  /* 0x0000000000007941 */ /* 0x000fea0003800000 */
.L_x_115:
[----:B------:R-:W-:Y:S01]  /*7830*/  ISETP.NE.AND P0, PT, R192, RZ, PT ;  /* 0x000000ffc000720c */ /* 0x000fe20003f05270 */
[----:B--2---:R-:W-:Y:S02]  /*7840*/  VIADD R193, R193, 0xd0 ;  /* 0x000000d0c1c17836 */ /* 0x004fe40000000000 */
[----:B------:R-:W-:Y:S02]  /*7850*/  IMAD.U32 R0, RZ, RZ, UR45 ;  /* 0x0000002dff007e24 */ /* 0x000fe4000f8e00ff */
[----:B------:R-:W-:Y:S03]  /*7860*/  VIADD R166, R166, 0x1 ;  /* 0x00000001a6a67836 */ /* 0x000fe60000000000 */
[----:B------:R-:W-:Y:S05]  /*7870*/  PRMT R0, R0, 0x654, R193 ;  /* 0x0000065400007816 */ /* 0x000fea00000000c1 */
[----:B------:R2:W3:Y:S04]  /*7880*/  @P0 LDS.128 R140, [R3] ;  /* 0x00000000038c0984 */ /* 0x0004e80000000c00 */
[----:B------:R2:W4:Y:S04]  /*7890*/  @P0 LDS.128 R144, [R5+0x10] ;  /* 0x0000100005900984 */ /* 0x0005280000000c00 */
        /* <DEDUP_REMOVED lines=12> */
[----:B--234-:R-:W-:Y:S02]  /*7960*/  LOP3.LUT R165, R165, R0, RZ, 0x3c, !PT ;  /* 0x00000000a5a57212 */ /* 0x01cfe400078e3cff */
.L_x_114:
[----:B------:R-:W-:Y:S05]  /*7970*/  BSYNC B1 ;  /* 0x0000000000017941 */ /* 0x000fea0003800000 */
.L_x_113:
[----:B------:R-:W-:Y:S05]  /*7980*/  VIADD R0, R71, 0x40 ;  /* 0x0000004047007836 */ /* 0x000fea0000000000 */
[----:B------:R-:W-:Y:S04]  /*7990*/  SHF.R.U32.HI R0, RZ, 0x15, R0 ;  /* 0x00000015ff007819 */ /* 0x000fe80000011600 */
[----:B------:R-:W-:Y:S11]  /*79a0*/  LOP3.LUT P0, RZ, R0, 0x3, R159, 0x48, !PT ;  /* 0x0000000300ff7812 */ /* 0x000ff6000780489f */
[----:B------:R-:W-:Y:S02]  /*79b0*/  @!UPT UIADD3 URZ, UPT, UPT, URZ, URZ, URZ ;  /* 0x000000fffffff290 */ /* 0x000fe4000fffe0ff */
        /* <DEDUP_REMOVED lines=8> */
[----:B------:R-:W5:Y:S01]  /*7a40*/  LDCU.64 UR4, c[0x4][0x10] ;  /* 0x01000200ff0477ac */ /* 0x000f620008000a00 */
[----:B--2---:R-:W-:Y:S01]  /*7a50*/  MOV R5, UR9 ;  /* 0x0000000900057c02 */ /* 0x004fe20008000f00 */
[----:B------:R-:W-:Y:S01]  /*7a60*/  IMAD.U32 R4, RZ, RZ, UR8 ;  /* 0x00000008ff047e24 */ /* 0x000fe2000f8e00ff */
[----:B---3--:R-:W-:Y:S01]  /*7a70*/  MOV R7, UR7 ;  /* 0x0000000700077c02 */ /* 0x008fe20008000f00 */
[----:B------:R-:W-:Y:S01]  /*7a80*/  IMAD.U32 R6, RZ, RZ, UR6 ;  /* 0x00000006ff067e24 */ /* 0x000fe2000f8e00ff */
[----:B-----5:R-:W-:Y:S01]  /*7a90*/  MOV R11, UR5 ;  /* 0x00000005000b7c02 */ /* 0x020fe20008000f00 */
[----:B------:R-:W-:Y:S02]  /*7aa0*/  IMAD.U32 R10, RZ, RZ, UR4 ;  /* 0x00000004ff0a7e24 */ /* 0x000fe4000f8e00ff */
[----:B------:R-:W-:Y:S07]  /*7ab0*/  LEPC R20, `(.L_x_118) ;  /* 0x000000001014794e */ /* 0x000fee0000000000 */
[----:B-1--4-:R-:W-:Y:S05]  /*7ac0*/  CALL.ABS.NOINC R2 ;  /* 0x0000000002007343 */ /* 0x012fea0003c00000 */
.L_x_118:
[----:B------:R-:W-:Y:S01]  /*7ad0*/  ISETP.NE.AND P0, PT, R178, RZ, PT ;  /* 0x000000ffb200720c */ /* 0x000fe20003f05270 */
[----:B------:R-:W-:Y:S05]  /*7ae0*/  WARPSYNC.ALL ;  /* 0x0000000000007948 */ /* 0x000fea0003800000 */
[----:B------:R-:W-:Y:S01]  /*7af0*/  R2UR UR4, R71 ;  /* 0x00000000470472ca */ /* 0x000fe200000e0000 */
[----:B------:R-:W-:Y:S01]  /*7b00*/  BSSY.RECONVERGENT B0, `(.L_x_119) ;  /* 0x000011e000007945 */ /* 0x000fe20003800200 */
[----:B------:R-:W-:Y:S02]  /*7b10*/  F2FP.F16.E5M2.UNPACK_B R11, R141 ;  /* 0x0000008dff0b723e */ /* 0x000fe400020004ff */
[----:B------:R-:W-:Y:S02]  /*7b20*/  F2FP.F16.E5M2.UNPACK_B R10, R142 ;  /* 0x0000008eff0a723e */ /* 0x000fe400020004ff */
[----:B------:R-:W-:Y:S01]  /*7b30*/  F2FP.F16.E5M2.UNPACK_B R9, R143 ;  /* 0x0000008fff09723e */ /* 0x000fe200020004ff */
[--C-:B------:R-:W-:Y:S01]  /*7b40*/  HADD2.F32 R74, -RZ, R11.reuse.H0_H0 ;  /* 0x2000000bff4a7230 */ /* 0x100fe20000004100 */
[----:B------:R-:W-:Y:S01]  /*7b50*/  F2FP.F16.E5M2.UNPACK_B R8, R144 ;  /* 0x00000090ff08723e */ /* 0x000fe200020004ff */
[----:B------:R-:W-:Y:S01]  /*7b60*/  HADD2.F32 R76, -RZ, R11.H1_H1 ;  /* 0x3000000bff4c7230 */ /* 0x000fe20000004100 */
[----:B------:R-:W-:Y:S01]  /*7b70*/  F2FP.F16.E5M2.UNPACK_B R7, R145 ;  /* 0x00000091ff07723e */ /* 0x000fe200020004ff */
[--C-:B------:R-:W-:Y:S01]  /*7b80*/  HADD2.F32 R77, -RZ, R10.reuse.H0_H0 ;  /* 0x2000000aff4d7230 */ /* 0x100fe20000004100 */
[----:B------:R-:W-:Y:S01]  /*7b90*/  F2FP.F16.E5M2.UNPACK_B R6, R146 ;  /* 0x00000092ff06723e */ /* 0x000fe200020004ff */
[----:B------:R-:W-:Y:S01]  /*7ba0*/  HADD2.F32 R80, -RZ, R10.H1_H1 ;  /* 0x3000000aff507230 */ /* 0x000fe20000004100 */
[----:B------:R-:W-:Y:S01]  /*7bb0*/  F2FP.F16.E5M2.UNPACK_B R5, R147 ;  /* 0x00000093ff05723e */ /* 0x000fe200020004ff */
[--C-:B------:R-:W-:Y:S01]  /*7bc0*/  HADD2.F32 R81, -RZ, R9.reuse.H0_H0 ;  /* 0x20000009ff517230 */ /* 0x100fe20000004100 */
[----:B-1----:R-:W-:Y:S01]  /*7bd0*/  F2FP.F16.E5M2.UNPACK_B R4, R148 ;  /* 0x00000094ff04723e */ /* 0x002fe200020004ff */
[----:B------:R-:W-:Y:S01]  /*7be0*/  HADD2.F32 R84, -RZ, R9.H1_H1 ;  /* 0x30000009ff547230 */ /* 0x000fe20000004100 */
[-C--:B------:R-:W-:Y:S01]  /*7bf0*/  F2FP.F16.E5M2.UNPACK_B R2, R140.reuse ;  /* 0x0000008cff02723e */ /* 0x080fe200020004ff */
[--C-:B------:R-:W-:Y:S01]  /*7c00*/  HADD2.F32 R85, -RZ, R8.reuse.H0_H0 ;  /* 0x20000008ff557230 */ /* 0x100fe20000004100 */
[----:B------:R-:W-:Y:S01]  /*7c10*/  F2FP.F16.E5M2.UNPACK_B R140, R140.H1 ;  /* 0x0000008cff8c723e */ /* 0x000fe200030004ff */
[----:B------:R-:W-:Y:S01]  /*7c20*/  HADD2.F32 R87, -RZ, R8.H1_H1 ;  /* 0x30000008ff577230 */ /* 0x000fe20000004100 */
[----:B------:R-:W-:Y:S01]  /*7c30*/  F2FP.F16.E5M2.UNPACK_B R141, R141.H1 ;  /* 0x0000008dff8d723e */ /* 0x000fe200030004ff */
[--C-:B------:R-:W-:Y:S01]  /*7c40*/  HADD2.F32 R90, -RZ, R7.reuse.H0_H0 ;  /* 0x20000007ff5a7230 */ /* 0x100fe20000004100 */
[----:B------:R-:W-:Y:S01]  /*7c50*/  F2FP.F16.E5M2.UNPACK_B R142, R142.H1 ;  /* 0x0000008eff8e723e */ /* 0x000fe200030004ff */
[----:B------:R-:W-:Y:S01]  /*7c60*/  HADD2.F32 R91, -RZ, R7.H1_H1 ;  /* 0x30000007ff5b7230 */ /* 0x000fe20000004100 */
[----:B------:R-:W-:Y:S01]  /*7c70*/  F2FP.F16.E5M2.UNPACK_B R143, R143.H1 ;  /* 0x0000008fff8f723e */ /* 0x000fe200030004ff */
[--C-:B------:R-:W-:Y:S01]  /*7c80*/  HADD2.F32 R94, -RZ, R6.reuse.H0_H0 ;  /* 0x20000006ff5e7230 */ /* 0x100fe20000004100 */
[----:B------:R-:W-:Y:S01]  /*7c90*/  R2UR UR5, R186 ;  /* 0x00000000ba0572ca */ /* 0x000fe200000e0000 */
[----:B------:R-:W-:Y:S01]  /*7ca0*/  HADD2.F32 R95, -RZ, R6.H1_H1 ;  /* 0x30000006ff5f7230 */ /* 0x000fe20000004100 */
        /* <DEDUP_REMOVED lines=9> */
[----:B------:R-:W1:Y:S01]  /*7d40*/  LDTM.x64 R4, tmem[UR4+0x40] ;  /* 0x00004004000479ee */ /* 0x000e620008340000 */
[--C-:B------:R-:W-:Y:S01]  /*7d50*/  HADD2.F32 R0, -RZ, R2.reuse.H0_H0 ;  /* 0x20000002ff007230 */ /* 0x100fe20000004100 */
[----:B------:R-:W-:Y:S01]  /*7d60*/  NOP ;  /* 0x0000000000007918 */ /* 0x000fe20000000000 */
[----:B------:R-:W-:Y:S01]  /*7d70*/  UIADD3 UR4, UPT, UPT, UR5, 0x130, URZ ;  /* 0x0000013005047890 */ /* 0x000fe2000fffe0ff */
[----:B------:R-:W-:Y:S01]  /*7d80*/  HADD2.F32 R2, -RZ, R2.H1_H1 ;  /* 0x30000002ff027230 */ /* 0x000fe20000004100 */
[----:B------:R-:W-:Y:S01]  /*7d90*/  F2FP.F16.E5M2.UNPACK_B R127, R154 ;  /* 0x0000009aff7f723e */ /* 0x000fe200020004ff */
[----:B------:R-:W-:Y:S01]  /*7da0*/  HADD2.F32 R78, -RZ, R141.H1_H1 ;  /* 0x3000008dff4e7230 */ /* 0x000fe20000004100 */
[----:B------:R-:W-:Y:S01]  /*7db0*/  UPRMT UR4, UR45, 0x654, UR4 ;  /* 0x000006542d047896 */ /* 0x000fe20008000004 */
[--C-:B------:R-:W-:Y:S01]  /*7dc0*/  HADD2.F32 R106, -RZ, R107.reuse.H0_H0 ;  /* 0x2000006bff6a7230 */ /* 0x100fe20000004100 */
[----:B------:R-:W-:Y:S01]  /*7dd0*/  F2FP.F16.E5M2.UNPACK_B R130, R155 ;  /* 0x0000009bff82723e */ /* 0x000fe200020004ff */
[----:B------:R-:W-:Y:S01]  /*7de0*/  HADD2.F32 R107, -RZ, R107.H1_H1 ;  /* 0x3000006bff6b7230 */ /* 0x000fe20000004100 */
[----:B------:R-:W-:Y:S01]  /*7df0*/  F2FP.F16.E5M2.UNPACK_B R144, R144.H1 ;  /* 0x00000090ff90723e */ /* 0x000fe200030004ff */
[--C-:B------:R-:W-:Y:S01]  /*7e00*/  HADD2.F32 R110, -RZ, R111.reuse.H0_H0 ;  /* 0x2000006fff6e7230 */ /* 0x100fe20000004100 */
[----:B------:R-:W-:Y:S01]  /*7e10*/  F2FP.F16.E5M2.UNPACK_B R145, R145.H1 ;  /* 0x00000091ff91723e */ /* 0x000fe200030004ff */
[----:B------:R-:W-:Y:S01]  /*7e20*/  HADD2.F32 R111, -RZ, R111.H1_H1 ;  /* 0x3000006fff6f7230 */ /* 0x000fe20000004100 */
[----:B------:R-:W-:Y:S01]  /*7e30*/  F2FP.F16.E5M2.UNPACK_B R146, R146.H1 ;  /* 0x00000092ff92723e */ /* 0x000fe200030004ff */
[----:B-1----:R-:W-:Y:S01]  /*7e40*/  SYNCS.ARRIVE.TRANS64.RED.A1T0 RZ, [UR4], RZ ;  /* 0x000000ffffff79a7 */ /* 0x002fe20008100404 */
[--C-:B------:R-:W-:Y:S01]  /*7e50*/  HADD2.F32 R114, -RZ, R115.reuse.H0_H0 ;  /* 0x20000073ff727230 */ /* 0x100fe20000004100 */
[----:B------:R-:W-:Y:S01]  /*7e60*/  F2FP.F16.E5M2.UNPACK_B R147, R147.H1 ;  /* 0x00000093ff93723e */ /* 0x000fe200030004ff */
[----:B------:R-:W-:Y:S01]  /*7e70*/  HADD2.F32 R115, -RZ, R115.H1_H1 ;  /* 0x30000073ff737230 */ /* 0x000fe20000004100 */
[----:B------:R-:W-:Y:S01]  /*7e80*/  F2FP.F16.E5M2.UNPACK_B R148, R148.H1 ;  /* 0x00000094ff94723e */ /* 0x000fe200030004ff */
[--C-:B------:R-:W-:Y:S01]  /*7e90*/  HADD2.F32 R118, -RZ, R119.reuse.H0_H0 ;  /* 0x20000077ff767230 */ /* 0x100fe20000004100 */
[----:B------:R-:W-:Y:S01]  /*7ea0*/  F2FP.F16.E5M2.UNPACK_B R149, R149.H1 ;  /* 0x00000095ff95723e */ /* 0x000fe200030004ff */
[----:B------:R-:W-:Y:S02]  /*7eb0*/  HADD2.F32 R119, -RZ, R119.H1_H1 ;  /* 0x30000077ff777230 */ /* 0x000fe40000004100 */
[C---:B------:R-:W-:Y:S01]  /*7ec0*/  FMUL R4, R70.reuse, R4 ;  /* 0x0000000446047220 */ /* 0x040fe20000400000 */
[C---:B------:R-:W-:Y:S01]  /*7ed0*/  FMUL R5, R70.reuse, R5 ;  /* 0x0000000546057220 */ /* 0x040fe20000400000 */
[--C-:B------:R-:W-:Y:S02]  /*7ee0*/  HADD2.F32 R3, -RZ, R140.reuse.H0_H0 ;  /* 0x2000008cff037230 */ /* 0x100fe40000004100 */
        /* <DEDUP_REMOVED lines=9> */
[C---:B------:R-:W-:Y:S01]  /*7f80*/  FMUL R2, R70.reuse, R21 ;  /* 0x0000001546027220 */ /* 0x040fe20000400000 */
[C---:B------:R-:W-:Y:S01]  /*7f90*/  FMUL R21, R70.reuse, R28 ;  /* 0x0000001c46157220 */ /* 0x040fe20000400000 */
[----:B------:R-:W-:Y:S02]  /*7fa0*/  HADD2.F32 R122, -RZ, R123.H0_H0 ;  /* 0x2000007bff7a7230 */ /* 0x000fe40000004100 */
[C---:B------:R-:W-:Y:S01]  /*7fb0*/  FMUL R6, R70.reuse, R6 ;  /* 0x0000000646067220 */ /* 0x040fe20000400000 */
[----:B------:R-:W-:Y:S02]  /*7fc0*/  HADD2.F32 R72, -RZ, R140.H1_H1 ;  /* 0x3000008cff487230 */ /* 0x000fe40000004100 */
[C---:B------:R-:W-:Y:S01]  /*7fd0*/  FMUL R7, R70.reuse, R7 ;  /* 0x0000000746077220 */ /* 0x040fe20000400000 */
[----:B------:R-:W-:Y:S02]  /*7fe0*/  HADD2.F32 R75, -RZ, R141.H0_H0 ;  /* 0x2000008dff4b7230 */ /* 0x000fe40000004100 */
[C---:B------:R-:W-:Y:S01]  /*7ff0*/  FFMA R6, R73.reuse, R3, R6 ;  /* 0x0000000349067223 */ /* 0x040fe20000000006 */
[----:B------:R-:W-:Y:S02]  /*8000*/  HADD2.F32 R123, -RZ, R123.H1_H1 ;  /* 0x3000007bff7b7230 */ /* 0x000fe40000004100 */
[C---:B------:R-:W-:Y:S01]  /*8010*/  FFMA R7, R73.reuse, R72, R7 ;  /* 0x0000004849077223 */ /* 0x040fe20000000007 */
[C---:B------:R-:W-:Y:S01]  /*8020*/  FFMA R8, R73.reuse, R74, R8 ;  /* 0x0000004a49087223 */ /* 0x040fe20000000008 */
[----:B------:R-:W-:Y:S01]  /*8030*/  FFMA R9, R73, R76, R9 ;  /* 0x0000004c49097223 */ /* 0x000fe20000000009 */
[--C-:B------:R-:W-:Y:S02]  /*8040*/  HADD2.F32 R126, -RZ, R127.reuse.H0_H0 ;  /* 0x2000007fff7e7230 */ /* 0x100fe40000004100 */
[C---:B------:R-:W-:Y:S01]  /*8050*/  FMUL R10, R70.reuse, R10 ;  /* 0x0000000a460a7220 */ /* 0x040fe20000400000 */
[----:B------:R-:W-:Y:S01]  /*8060*/  F2FP.SATFINITE.E5M2.F32.PACK_AB_MERGE_C R76, R7, R6, RZ ;  /* 0x00000006074c723e */ /* 0x000fe200048060ff */
[C---:B------:R-:W-:Y:S01]  /*8070*/  FMUL R7, R70.reuse, R24 ;  /* 0x0000001846077220 */ /* 0x040fe20000400000 */
[----:B------:R-:W-:Y:S02]  /*8080*/  HADD2.F32 R127, -RZ, R127.H1_H1 ;  /* 0x3000007fff7f7230 */ /* 0x000fe40000004100 */
[C---:B------:R-:W-:Y:S01]  /*8090*/  FFMA R10, R73.reuse, R75, R10 ;  /* 0x0000004b490a7223 */ /* 0x040fe2000000000a */
[----:B------:R-:W-:Y:S02]  /*80a0*/  HADD2.F32 R72, -RZ, R130.H0_H0 ;  /* 0x20000082ff487230 */ /* 0x000fe40000004100 */
[C---:B------:R-:W-:Y:S01]  /*80b0*/  FMUL R11, R70.reuse, R11 ;  /* 0x0000000b460b7220 */ /* 0x040fe20000400000 */
[--C-:B------:R-:W-:Y:S02]  /*80c0*/  HADD2.F32 R79, -RZ, R142.reuse.H0_H0 ;  /* 0x2000008eff4f7230 */ /* 0x100fe40000004100 */
[C---:B------:R-:W-:Y:S01]  /*80d0*/  FMUL R14, R70.reuse, R14 ;  /* 0x0000000e460e7220 */ /* 0x040fe20000400000 */
[----:B------:R-:W-:Y:S02]  /*80e0*/  HADD2.F32 R82, -RZ, R142.H1_H1 ;  /* 0x3000008eff527230 */ /* 0x000fe40000004100 */
[C---:B------:R-:W-:Y:S01]  /*80f0*/  FFMA R11, R73.reuse, R78, R11 ;  /* 0x0000004e490b7223 */ /* 0x040fe2000000000b */
[C---:B------:R-:W-:Y:S01]  /*8100*/  FFMA R12, R73.reuse, R77, R12 ;  /* 0x0000004d490c7223 */ /* 0x040fe2000000000c */
[C---:B------:R-:W-:Y:S01]  /*8110*/  FFMA R13, R73.reuse, R80, R13 ;  /* 0x00000050490d7223 */ /* 0x040fe2000000000d */
[----:B------:R-:W-:Y:S01]  /*8120*/  FFMA R14, R73, R79, R14 ;  /* 0x0000004f490e7223 */ /* 0x000fe2000000000e */
[----:B------:R-:W-:Y:S01]  /*8130*/  HADD2.F32 R75, -RZ, R130.H1_H1 ;  /* 0x30000082ff4b7230 */ /* 0x000fe20000004100 */
[----:B------:R-:W-:Y:S01]  /*8140*/  F2FP.SATFINITE.E5M2.F32.PACK_AB_MERGE_C R78, R11, R10, RZ ;  /* 0x0000000a0b4e723e */ /* 0x000fe200048060ff */
[C---:B------:R-:W-:Y:S01]  /*8150*/  FMUL R10, R70.reuse, R25 ;  /* 0x00000019460a7220 */ /* 0x040fe20000400000 */
[C---:B------:R-:W-:Y:S01]  /*8160*/  FMUL R25, R70.reuse, R32 ;  /* 0x0000002046197220 */ /* 0x040fe20000400000 */
        /* <DEDUP_REMOVED lines=8> */
[C---:B------:R-:W-:Y:S01]  /*81f0*/  FMUL R19, R70.reuse, R19 ;  /* 0x0000001346137220 */ /* 0x040fe20000400000 */
[--C-:B------:R-:W-:Y:S01]  /*8200*/  HADD2.F32 R88, -RZ, R144.reuse.H0_H0 ;  /* 0x20000090ff587230 */ /* 0x100fe20000004100 */
[----:B------:R-:W-:Y:S01]  /*8210*/  F2FP.SATFINITE.E5M2.F32.PACK_AB_MERGE_C R14, R15, R14, RZ ;  /* 0x0000000e0f0e723e */ /* 0x000fe200048060ff */
[----:B------:R-:W-:Y:S02]  /*8220*/  HADD2.F32 R89, -RZ, R144.H1_H1 ;  /* 0x30000090ff597230 */ /* 0x000fe40000004100 */
[C---:B------:R-:W-:Y:S01]  /*8230*/  FFMA R19, R73.reuse, R86, R19 ;  /* 0x0000005649137223 */ /* 0x040fe20000000013 */
[C---:B------:R-:W-:Y:S01]  /*8240*/  FFMA R0, R73.reuse, R85, R0 ;  /* 0x0000005549007223 */ /* 0x040fe20000000000 */
[----:B------:R-:W-:Y:S01]  /*8250*/  FFMA R2, R73, R87, R2 ;  /* 0x0000005749027223 */ /* 0x000fe20000000002 */
[C---:B------:R-:W-:Y:S01]  /*8260*/  FMUL R3, R70.reuse, R22 ;  /* 0x0000001646037220 */ /* 0x040fe20000400000 */
[C---:B------:R-:W-:Y:S01]  /*8270*/  FMUL R22, R70.reuse, R29 ;  /* 0x0000001d46167220 */ /* 0x040fe20000400000 */
[----:B------:R-:W-:Y:S01]  /*8280*/  F2FP.SATFINITE.E5M2.F32.PACK_AB_MERGE_C R18, R19, R18, RZ ;  /* 0x000000121312723e */ /* 0x000fe200048060ff */
[C---:B------:R-:W-:Y:S01]  /*8290*/  FMUL R29, R70.reuse, R36 ;  /* 0x00000024461d7220 */ /* 0x040fe20000400000 */
        /* <DEDUP_REMOVED lines=8> */
[C---:B------:R-:W-:Y:S01]  /*8320*/  FFMA R11, R73.reuse, R92, R11 ;  /* 0x0000005c490b7223 */ /* 0x040fe2000000000b */
[----:B------:R-:W-:Y:S01]  /*8330*/  FMUL R26, R70, R33 ;  /* 0x00000021461a7220 */ /* 0x000fe20000400000 */
[----:B------:R-:W-:Y:S01]  /*8340*/  F2FP.SATFINITE.E5M2.F32.PACK_AB_MERGE_C R3, R6, R3, RZ ;  /* 0x000000030603723e */ /* 0x000fe200048060ff */
        /* <DEDUP_REMOVED lines=9> */
[C---:B------:R-:W-:Y:S01]  /*83e0*/  FMUL R30, R70.reuse, R37 ;  /* 0x00000025461e7220 */ /* 0x040fe20000400000 */
[C---:B------:R-:W-:Y:S01]  /*83f0*/  FMUL R37, R70.reuse, R44 ;  /* 0x0000002c46257220 */ /* 0x040fe20000400000 */
[C---:B------:R-:W-:Y:S01]  /*8400*/  FMUL R24, R70.reuse, R31 ;  /* 0x0000001f46187220 */ /* 0x040fe20000400000 */
[----:B------:R-:W-:Y:S01]  /*8410*/  F2FP.F16.E5M2.UNPACK_B R150, R150.H1 ;  /* 0x00000096ff96723e */ /* 0x000fe200030004ff */
[--C-:B------:R-:W-:Y:S02]  /*8420*/  HADD2.F32 R100, -RZ, R147.reuse.H0_H0 ;  /* 0x20000093ff647230 */ /* 0x100fe40000004100 */
[----:B------:R-:W-:Y:S01]  /*8430*/  FMUL R27, R70, R34 ;  /* 0x00000022461b7220 */ /* 0x000fe20000400000 */
[----:B------:R-:W-:Y:S02]  /*8440*/  HADD2.F32 R101, -RZ, R147.H1_H1 ;  /* 0x30000093ff657230 */ /* 0x000fe40000004100 */
[C---:B------:R-:W-:Y:S01]  /*8450*/  FFMA R24, R73.reuse, R97, R24 ;  /* 0x0000006149187223 */ /* 0x040fe20000000018 */
[----:B------:R-:W-:Y:S01]  /*8460*/  F2FP.F16.E5M2.UNPACK_B R151, R151.H1 ;  /* 0x00000097ff97723e */ /* 0x000fe200030004ff */
[C---:B------:R-:W-:Y:S01]  /*8470*/  FFMA R25, R73.reuse, R98, R25 ;  /* 0x0000006249197223 */ /* 0x040fe20000000019 */
[C---:B------:R-:W-:Y:S01]  /*8480*/  FFMA R26, R73.reuse, R99, R26 ;  /* 0x00000063491a7223 */ /* 0x040fe2000000001a */
[----:B------:R-:W-:Y:S01]  /*8490*/  F2FP.F16.E5M2.UNPACK_B R152, R152.H1 ;  /* 0x00000098ff98723e */ /* 0x000fe200030004ff */
[C---:B------:R-:W-:Y:S01]  /*84a0*/  FFMA R27, R73.reuse, R100, R27 ;  /* 0x00000064491b7223 */ /* 0x040fe2000000001b */
[----:B------:R-:W-:Y:S01]  /*84b0*/  F2FP.SATFINITE.E5M2.F32.PACK_AB_MERGE_C R6, R24, R23, RZ ;  /* 0x000000171806723e */ /* 0x000fe200048060ff */
[C---:B------:R-:W-:Y:S01]  /*84c0*/  FMUL R34, R70.reuse, R41 ;  /* 0x0000002946227220 */ /* 0x040fe20000400000 */
[C---:B------:R-:W-:Y:S01]  /*84d0*/  FMUL R41, R70.reuse, R48 ;  /* 0x0000003046297220 */ /* 0x040fe20000400000 */
[----:B------:R-:W-:Y:S01]  /*84e0*/  FMUL R28, R70, R35 ;  /* 0x00000023461c7220 */ /* 0x000fe20000400000 */
[----:B------:R-:W-:Y:S01]  /*84f0*/  F2FP.F16.E5M2.UNPACK_B R153, R153.H1 ;  /* 0x00000099ff99723e */ /* 0x000fe200030004ff */
[--C-:B------:R-:W-:Y:S01]  /*8500*/  HADD2.F32 R104, -RZ, R148.reuse.H0_H0 ;  /* 0x20000094ff687230 */ /* 0x100fe20000004100 */
[----:B------:R-:W-:Y:S01]  /*8510*/  F2FP.SATFINITE.E5M2.F32.PACK_AB_MERGE_C R6, R22, R21, R6 ;  /* 0x000000151606723e */ /* 0x000fe20004806006 */
[C---:B------:R-:W-:Y:S01]  /*8520*/  FFMA R28, R73.reuse, R101, R28 ;  /* 0x00000065491c7223 */ /* 0x040fe2000000001c */
[C---:B------:R-:W-:Y:S01]  /*8530*/  FFMA R29, R73.reuse, R102, R29 ;  /* 0x00000066491d7223 */ /* 0x040fe2000000001d */
[C---:B------:R-:W-:Y:S01]  /*8540*/  FFMA R30, R73.reuse, R103, R30 ;  /* 0x00000067491e7223 */ /* 0x040fe2000000001e */
[----:B------:R-:W-:Y:S02]  /*8550*/  HADD2.F32 R105, -RZ, R148.H1_H1 ;  /* 0x30000094ff697230 */ /* 0x000fe40000004100 */
[C---:B------:R-:W-:Y:S01]  /*8560*/  FMUL R31, R70.reuse, R38 ;  /* 0x00000026461f7220 */ /* 0x040fe20000400000 */
[----:B------:R-:W-:Y:S01]  /*8570*/  F2FP.F16.E5M2.UNPACK_B R154, R154.H1 ;  /* 0x0000009aff9a723e */ /* 0x000fe200030004ff */
[C---:B------:R-:W-:Y:S01]  /*8580*/  FMUL R38, R70.reuse, R45 ;  /* 0x0000002d46267220 */ /* 0x040fe20000400000 */
[C---:B------:R-:W-:Y:S01]  /*8590*/  FMUL R45, R70.reuse, R52 ;  /* 0x00000034462d7220 */ /* 0x040fe20000400000 */
[----:B------:R-:W-:Y:S01]  /*85a0*/  F2FP.F16.E5M2.UNPACK_B R155, R155.H1 ;  /* 0x0000009bff9b723e */ /* 0x000fe200030004ff */
[----:B------:R-:W-:Y:S01]  /*85b0*/  FFMA R31, R73, R104, R31 ;  /* 0x00000068491f7223 */ /* 0x000fe2000000001f */
[----:B------:R-:W-:Y:S01]  /*85c0*/  FMUL R52, R70, R59 ;  /* 0x0000003b46347220 */ /* 0x000fe20000400000 */
[----:B------:R-:W-:Y:S01]  /*85d0*/  IADD3 R68, PT, PT, R68, 0x1, RZ ;  /* 0x0000000144447810 */ /* 0x000fe20007ffe0ff */
[C---:B------:R-:W-:Y:S01]  /*85e0*/  FMUL R59, R70.reuse, R66 ;  /* 0x00000042463b7220 */ /* 0x040fe20000400000 */
[----:B------:R-:W-:Y:S01]  /*85f0*/  F2FP.SATFINITE.E5M2.F32.PACK_AB_MERGE_C R66, R13, R12, R14 ;  /* 0x0000000c0d42723e */ /* 0x000fe2000480600e */
[C---:B------:R-:W-:Y:S01]  /*8600*/  FMUL R32, R70.reuse, R39 ;  /* 0x0000002746207220 */ /* 0x040fe20000400000 */
[--C-:B------:R-:W-:Y:S02]  /*8610*/  HADD2.F32 R108, -RZ, R149.reuse.H0_H0 ;  /* 0x20000095ff6c7230 */ /* 0x100fe40000004100 */
[C---:B------:R-:W-:Y:S01]  /*8620*/  FMUL R35, R70.reuse, R42 ;  /* 0x0000002a46237220 */ /* 0x040fe20000400000 */
[----:B------:R-:W-:Y:S02]  /*8630*/  HADD2.F32 R109, -RZ, R149.H1_H1 ;  /* 0x30000095ff6d7230 */ /* 0x000fe40000004100 */
[C---:B------:R-:W-:Y:S01]  /*8640*/  FFMA R32, R73.reuse, R105, R32 ;  /* 0x0000006949207223 */ /* 0x040fe20000000020 */
[----:B------:R-:W-:Y:S01]  /*8650*/  FMUL R36, R70, R43 ;  /* 0x0000002b46247220 */ /* 0x000fe20000400000 */
[C---:B------:R-:W-:Y:S01]  /*8660*/  FFMA R33, R73.reuse, R106, R33 ;  /* 0x0000006a49217223 */ /* 0x040fe20000000021 */
[C---:B------:R-:W-:Y:S01]  /*8670*/  FFMA R34, R73.reuse, R107, R34 ;  /* 0x0000006b49227223 */ /* 0x040fe20000000022 */
[--C-:B------:R-:W-:Y:S01]  /*8680*/  HADD2.F32 R112, -RZ, R150.reuse.H0_H0 ;  /* 0x20000096ff707230 */ /* 0x100fe20000004100 */
[----:B------:R-:W-:Y:S01]  /*8690*/  F2FP.SATFINITE.E5M2.F32.PACK_AB_MERGE_C R32, R32, R31, RZ ;  /* 0x0000001f2020723e */ /* 0x000fe200048060ff */
[C---:B------:R-:W-:Y:S01]  /*86a0*/  FFMA R35, R73.reuse, R108, R35 ;  /* 0x0000006c49237223 */ /* 0x040fe20000000023 */
[----:B------:R-:W-:Y:S02]  /*86b0*/  HADD2.F32 R113, -RZ, R150.H1_H1 ;  /* 0x30000096ff717230 */ /* 0x000fe40000004100 */
[----:B------:R-:W-:Y:S01]  /*86c0*/  FMUL R39, R70, R46 ;  /* 0x0000002e46277220 */ /* 0x000fe20000400000 */
[----:B------:R-:W-:Y:S01]  /*86d0*/  F2FP.SATFINITE.E5M2.F32.PACK_AB_MERGE_C R32, R30, R29, R32 ;  /* 0x0000001d1e20723e */ /* 0x000fe20004806020 */
[C---:B------:R-:W-:Y:S01]  /*86e0*/  FFMA R36, R73.reuse, R109, R36 ;  /* 0x0000006d49247223 */ /* 0x040fe20000000024 */
[C---:B------:R-:W-:Y:S01]  /*86f0*/  FMUL R40, R70.reuse, R47 ;  /* 0x0000002f46287220 */ /* 0x040fe20000400000 */
        /* <DEDUP_REMOVED lines=10> */
[C---:B------:R-:W-:Y:S01]  /*87a0*/  FMUL R50, R70.reuse, R57 ;  /* 0x0000003946327220 */ /* 0x040fe20000400000 */
[C---:B------:R-:W-:Y:S01]  /*87b0*/  FMUL R57, R70.reuse, R64 ;  /* 0x0000004046397220 */ /* 0x040fe20000400000 */
[----:B------:R-:W-:Y:S01]  /*87c0*/  FFMA R42, R73, R115, R42 ;  /* 0x00000073492a7223 */ /* 0x000fe2000000002a */
[C---:B------:R-:W-:Y:S01]  /*87d0*/  FMUL R46, R70.reuse, R53 ;  /* 0x00000035462e7220 */ /* 0x040fe20000400000 */
[--C-:B------:R-:W-:Y:S01]  /*87e0*/  HADD2.F32 R120, -RZ, R152.reuse.H0_H0 ;  /* 0x20000098ff787230 */ /* 0x100fe20000004100 */
[----:B------:R-:W-:Y:S01]  /*87f0*/  F2FP.SATFINITE.E5M2.F32.PACK_AB_MERGE_C R64, R5, R4, R76 ;  /* 0x000000040540723e */ /* 0x000fe2000480604c */
[C---:B------:R-:W-:Y:S01]  /*8800*/  FMUL R51, R70.reuse, R58 ;  /* 0x0000003a46337220 */ /* 0x040fe20000400000 */
[C---:B------:R-:W-:Y:S01]  /*8810*/  FMUL R53, R70.reuse, R60 ;  /* 0x0000003c46357220 */ /* 0x040fe20000400000 */
[C---:B------:R-:W-:Y:S01]  /*8820*/  FFMA R43, R73.reuse, R116, R43 ;  /* 0x00000074492b7223 */ /* 0x040fe2000000002b */
[----:B------:R-:W-:Y:S02]  /*8830*/  HADD2.F32 R121, -RZ, R152.H1_H1 ;  /* 0x30000098ff797230 */ /* 0x000fe40000004100 */
[C---:B------:R-:W-:Y:S01]  /*8840*/  FMUL R47, R70.reuse, R54 ;  /* 0x00000036462f7220 */ /* 0x040fe20000400000 */
[C---:B------:R-:W-:Y:S01]  /*8850*/  FMUL R58, R70.reuse, R65 ;  /* 0x00000041463a7220 */ /* 0x040fe20000400000 */
[----:B------:R-:W-:Y:S01]  /*8860*/  FMUL R60, R70, R67 ;  /* 0x00000043463c7220 */ /* 0x000fe20000400000 */
[----:B------:R-:W-:Y:S01]  /*8870*/  F2FP.SATFINITE.E5M2.F32.PACK_AB_MERGE_C R5, R20, R11, RZ ;  /* 0x0000000b1405723e */ /* 0x000fe200048060ff */
[----:B------:R-:W-:Y:S01]  /*8880*/  FFMA R44, R73, R117, R44 ;  /* 0x00000075492c7223 */ /* 0x000fe2000000002c */
[C---:B------:R-:W-:Y:S01]  /*8890*/  FMUL R48, R70.reuse, R55 ;  /* 0x0000003746307220 */ /* 0x040fe20000400000 */
[----:B------:R-:W-:Y:S01]  /*88a0*/  F2FP.SATFINITE.E5M2.F32.PACK_AB_MERGE_C R65, R9, R8, R78 ;  /* 0x000000080941723e */ /* 0x000fe2000480604e */
[----:B------:R-:W-:Y:S01]  /*88b0*/  FFMA R45, R73, R118, R45 ;  /* 0x00000076492d7223 */ /* 0x000fe2000000002d */
[----:B------:R-:W-:Y:S01]  /*88c0*/  F2FP.SATFINITE.E5M2.F32.PACK_AB_MERGE_C R67, R17, R16, R18 ;  /* 0x000000101143723e */ /* 0x000fe20004806012 */
[----:B------:R-:W-:Y:S01]  /*88d0*/  FMUL R49, R70, R56 ;  /* 0x0000003846317220 */ /* 0x000fe20000400000 */
[C---:B------:R-:W-:Y:S01]  /*88e0*/  FFMA R46, R73.reuse, R119, R46 ;  /* 0x00000077492e7223 */ /* 0x040fe2000000002e */
[--C-:B------:R-:W-:Y:S02]  /*88f0*/  HADD2.F32 R124, -RZ, R153.reuse.H0_H0 ;  /* 0x20000099ff7c7230 */ /* 0x100fe40000004100 */
[C---:B------:R-:W-:Y:S01]  /*8900*/  FFMA R47, R73.reuse, R120, R47 ;  /* 0x00000078492f7223 */ /* 0x040fe2000000002f */
[----:B------:R1:W-:Y:S01]  /*8910*/  STS.128 [R137+UR44+0x6200], R64 ;  /* 0x0062004089007988 */ /* 0x0003e20008000c2c */
[----:B------:R-:W-:Y:S01]  /*8920*/  HADD2.F32 R125, -RZ, R153.H1_H1 ;  /* 0x30000099ff7d7230 */ /* 0x000fe20000004100 */
[----:B------:R-:W-:Y:S01]  /*8930*/  F2FP.SATFINITE.E5M2.F32.PACK_AB_MERGE_C R5, R10, R7, R5 ;  /* 0x000000070a05723e */ /* 0x000fe20004806005 */
[C---:B------:R-:W-:Y:S01]  /*8940*/  FFMA R48, R73.reuse, R121, R48 ;  /* 0x0000007949307223 */ /* 0x040fe20000000030 */
[----:B------:R-:W-:Y:S01]  /*8950*/  F2FP.SATFINITE.E5M2.F32.PACK_AB_MERGE_C R7, R28, R27, RZ ;  /* 0x0000001b1c07723e */ /* 0x000fe200048060ff */
        /* <DEDUP_REMOVED lines=8> */
[----:B------:R-:W-:Y:S01]  /*89e0*/  FMUL R56, R70, R63 ;  /* 0x0000003f46387220 */ /* 0x000fe20000400000 */
[----:B------:R-:W-:Y:S01]  /*89f0*/  F2FP.SATFINITE.E5M2.F32.PACK_AB_MERGE_C R4, R2, R0, R3 ;  /* 0x000000000204723e */ /* 0x000fe20004806003 */
[C---:B------:R-:W-:Y:S01]  /*8a00*/  FFMA R53, R73.reuse, R126, R53 ;  /* 0x0000007e49357223 */ /* 0x040fe20000000035 */
[----:B------:R-:W-:Y:S01]  /*8a10*/  F2FP.SATFINITE.E5M2.F32.PACK_AB_MERGE_C R7, R26, R25, R7 ;  /* 0x000000191a07723e */ /* 0x000fe20004806007 */
[C---:B------:R-:W-:Y:S01]  /*8a20*/  FFMA R54, R73.reuse, R127, R54 ;  /* 0x0000007f49367223 */ /* 0x040fe20000000036 */
[--C-:B------:R-:W-:Y:S02]  /*8a30*/  HADD2.F32 R74, -RZ, R155.reuse.H0_H0 ;  /* 0x2000009bff4a7230 */ /* 0x100fe40000004100 */
[C---:B------:R-:W-:Y:S01]  /*8a40*/  FFMA R55, R73.reuse, R128, R55 ;  /* 0x0000008049377223 */ /* 0x040fe20000000037 */
[----:B------:R-:W-:Y:S01]  /*8a50*/  HADD2.F32 R131, -RZ, R155.H1_H1 ;  /* 0x3000009bff837230 */ /* 0x000fe20000004100 */
[----:B------:R1:W-:Y:S01]  /*8a60*/  STS.128 [R179+0x6010], R4 ;  /* 0x00601004b3007388 */ /* 0x0003e20000000c00 */
[----:B------:R-:W-:Y:S01]  /*8a70*/  F2FP.SATFINITE.E5M2.F32.PACK_AB_MERGE_C R35, R36, R35, RZ ;  /* 0x000000232423723e */ /* 0x000fe200048060ff */
[C---:B------:R-:W-:Y:S01]  /*8a80*/  FFMA R56, R73.reuse, R129, R56 ;  /* 0x0000008149387223 */ /* 0x040fe20000000038 */
[----:B------:R-:W-:Y:S01]  /*8a90*/  F2FP.SATFINITE.E5M2.F32.PACK_AB_MERGE_C R39, R40, R39, RZ ;  /* 0x000000272827723e */ /* 0x000fe200048060ff */
[C---:B------:R-:W-:Y:S01]  /*8aa0*/  FFMA R57, R73.reuse, R72, R57 ;  /* 0x0000004849397223 */ /* 0x040fe20000000039 */
[----:B------:R-:W-:Y:S01]  /*8ab0*/  F2FP.SATFINITE.E5M2.F32.PACK_AB_MERGE_C R43, R44, R43, RZ ;  /* 0x0000002b2c2b723e */ /* 0x000fe200048060ff */
[C---:B------:R-:W-:Y:S01]  /*8ac0*/  FFMA R58, R73.reuse, R75, R58 ;  /* 0x0000004b493a7223 */ /* 0x040fe2000000003a */
[C---:B------:R-:W-:Y:S01]  /*8ad0*/  FFMA R59, R73.reuse, R74, R59 ;  /* 0x0000004a493b7223 */ /* 0x040fe2000000003b */
[----:B------:R-:W-:Y:S01]  /*8ae0*/  F2FP.SATFINITE.E5M2.F32.PACK_AB_MERGE_C R33, R34, R33, R35 ;  /* 0x000000212221723e */ /* 0x000fe20004806023 */
        /* <DEDUP_REMOVED lines=11> */
[----:B------:R-:W-:Y:S05]  /*8ba0*/  F2FP.SATFINITE.E5M2.F32.PACK_AB_MERGE_C R51, R58, R57, R59 ;  /* 0x000000393a33723e */ /* 0x000fea000480603b */
        /* <DEDUP_REMOVED lines=10> */
[----:B------:R-:W-:Y:S02]  /*8c50*/  UIADD3 UR9, UPT, UPT, UR49, 0x40, URZ ;  /* 0x0000004031097890 */ /* 0x000fe4000fffe0ff */
[----:B------:R-:W-:Y:S01]  /*8c60*/  UIADD3 UR8, UPT, UPT, UR44, 0x6200, URZ ;  /* 0x000062002c087890 */ /* 0x000fe2000fffe0ff */
[----:B------:R-:W-:Y:S01]  /*8c70*/  UMOV UR10, UR50 ;  /* 0x00000032000a7c82 */ /* 0x000fe20008000000 */
[----:B------:R-:W-:Y:S01]  /*8c80*/  UMOV UR11, UR36 ;  /* 0x00000024000b7c82 */ /* 0x000fe20008000000 */
[----:B--2---:R-:W-:Y:S04]  /*8c90*/  UIADD3 UR4, UP0, UPT, UR6, 0x680, URZ ;  /* 0x0000068006047890 */ /* 0x004fe8000ff1e0ff */
[----:B------:R-:W-:Y:S09]  /*8ca0*/  UIADD3.X UR5, UPT, UPT, URZ, UR7, URZ, UP0, !UPT ;  /* 0x00000007ff057290 */ /* 0x000ff200087fe4ff */
[----:B------:R2:W-:Y:S01]  /*8cb0*/  UTMASTG.3D [UR8], [UR4] ;  /* 0x00000008040073b5 */ /* 0x0005e20008010000 */
[----:B------:R0:W-:Y:S01]  /*8cc0*/  UTMACMDFLUSH ;  /* 0x00000000000079b7 */ /* 0x0001e20000000000 */
[----:B--2---:R-:W-:Y:S04]  /*8cd0*/  DEPBAR.LE SB0, 0x1 ;  /* 0x000080400000791a */ /* 0x004fe80000000000 */
.L_x_120:
[----:B------:R-:W-:Y:S05]  /*8ce0*/  BSYNC.RECONVERGENT B0 ;  /* 0x0000000000007941 */ /* 0x000fea0003800200 */
.L_x_119:
[----:B------:R-:W-:Y:S01]  /*8cf0*/  R2UR UR4, R160 ;  /* 0x00000000a00472ca */ /* 0x000fe200000e0000 */
[----:B------:R-:W-:Y:S01]  /*8d00*/  BAR.SYNC.DEFER_BLOCKING 0x1, 0x80 ;  /* 0x0042000000007b1d */ /* 0x000fe20000010000 */
[----:B------:R-:W-:Y:S01]  /*8d10*/  ISETP.NE.AND P0, PT, R162, 0x2, PT ;  /* 0x00000002a200780c */ /* 0x000fe20003f05270 */
[----:B------:R-:W-:Y:S01]  /*8d20*/  UISETP.NE.AND UP0, UPT, UR46, URZ, UPT ;  /* 0x000000ff2e00728c */ /* 0x000fe2000bf05270 */
[----:B------:R-:W-:Y:S01]  /*8d30*/  ISETP.NE.AND P1, PT, R68, 0x4, PT ;  /* 0x000000044400780c */ /* 0x000fe20003f25270 */
[----:B------:R-:W-:Y:S01]  /*8d40*/  UIADD3 UR20, UPT, UPT, UR37, UR63, URZ ;  /* 0x0000003f25147290 */ /* 0x000fe2000fffe0ff */
[----:B------:R-:W-:Y:S02]  /*8d50*/  SEL R0, RZ, 0x1, P0 ;  /* 0x00000001ff007807 */ /* 0x000fe40000000000 */
[----:B------:R-:W-:Y:S02]  /*8d60*/  SEL R3, RZ, 0x1, P1 ;  /* 0x00000001ff037807 */ /* 0x000fe40000800000 */
[----:B------:R-:W-:Y:S02]  /*8d70*/  LOP3.LUT R167, R167, R0, RZ, 0x3c, !PT ;  /* 0x00000000a7a77212 */ /* 0x000fe400078e3cff */
[----:B------:R-:W-:Y:S01]  /*8d80*/  LOP3.LUT R168, R168, R3, RZ, 0x3c, !PT ;  /* 0x00000003a8a87212 */ /* 0x000fe200078e3cff */
[----:B------:R-:W-:Y:S01]  /*8d90*/  UIADD3 UR16, UPT, UPT, UR38, UR4, URZ ;  /* 0x0000000426107290 */ /* 0x000fe2000fffe0ff */
[----:B------:R-:W-:Y:S02]  /*8da0*/  SEL R162, R162, RZ, P0 ;  /* 0x000000ffa2a27207 */ /* 0x000fe40000000000 */
[----:B------:R-:W-:Y:S01]  /*8db0*/  SEL R68, R68, RZ, P1 ;  /* 0x000000ff44447207 */ /* 0x000fe20000800000 */
[----:B------:R-:W-:Y:S01]  /*8dc0*/  UMOV UR36, UR59 ;  /* 0x0000003b00247c82 */ /* 0x000fe20008000000 */
[----:B------:R-:W-:Y:S07]  /*8dd0*/  BRA.U UP0, `(.L_x_121) ;  /* 0xffffffc5005c7547 */ /* 0x000fee000b83ffff */
[----:B------:R-:W-:Y:S05]  /*8de0*/  EXIT ;  /* 0x000000000000794d */ /* 0x000fea0003800000 */
.L_x_25:
[----:B--2---:R2:W3:Y:S02]  /*8df0*/  SYNCS.PHASECHK.TRANS64.TRYWAIT P0, [R3+URZ+0x160], R2 ;  /* 0x00016002030075a7 */ /* 0x0044e400080011ff */
[----:B---3--:R-:W-:Y:S05]  /*8e00*/  @!P0 NANOSLEEP.SYNCS 0x989680 ;  /* 0x009896800000895d */ /* 0x008fea0003900000 */
[----:B------:R-:W3:Y:S02]  /*8e10*/  @!P0 SYNCS.PHASECHK.TRANS64 P0, [R3+URZ+0x160], R2 ;  /* 0x00016002030085a7 */ /* 0x000ee400080010ff */
[----:B---3--:R-:W-:Y:S05]  /*8e20*/  @!P0 BRA `(.L_x_25) ;  /* 0xfffffffc00f08947 */ /* 0x008fea000383ffff */
[----:B------:R-:W-:Y:S05]  /*8e30*/  BRA `(.L_x_122) ;  /* 0xffffff8800f47947 */ /* 0x000fea000383ffff */
.L_x_28:
[----:B-1----:R-:W-:-:S07]  /*8e40*/  MOV R0, UR33 ;  /* 0x0000002100007c02 */ /* 0x002fce0008000f00 */
.L_x_123:
[----:B-1----:R1:W2:Y:S02]  /*8e50*/  SYNCS.PHASECHK.TRANS64.TRYWAIT P0, [R0+URZ+0x60], R3 ;  /* 0x00006003000075a7 */ /* 0x0022a400080011ff */
[----:B--2---:R-:W-:Y:S05]  /*8e60*/  @!P0 NANOSLEEP.SYNCS 0x989680 ;  /* 0x009896800000895d */ /* 0x004fea0003900000 */
[----:B------:R-:W2:Y:S02]  /*8e70*/  @!P0 SYNCS.PHASECHK.TRANS64 P0, [R0+URZ+0x60], R3 ;  /* 0x00006003000085a7 */ /* 0x000ea400080010ff */
[----:B--2---:R-:W-:Y:S05]  /*8e80*/  @!P0 BRA `(.L_x_123) ;  /* 0xfffffffc00f08947 */ /* 0x004fea000383ffff */
[----:B------:R-:W-:Y:S05]  /*8e90*/  BRA `(.L_x_27) ;  /* 0xffffff8c003c7947 */ /* 0x000fea000383ffff */
.L_x_35:
[----:B-1----:R-:W-:-:S07]  /*8ea0*/  MOV R0, UR17 ;  /* 0x0000001100007c02 */ /* 0x002fce0008000f00 */
.L_x_124:
[----:B-1----:R1:W2:Y:S02]  /*8eb0*/  SYNCS.PHASECHK.TRANS64.TRYWAIT P0, [R0+URZ+0x60], R3 ;  /* 0x00006003000075a7 */ /* 0x0022a400080011ff */
[----:B--2---:R-:W-:Y:S05]  /*8ec0*/  @!P0 NANOSLEEP.SYNCS 0x989680 ;  /* 0x009896800000895d */ /* 0x004fea0003900000 */
[----:B------:R-:W2:Y:S02]  /*8ed0*/  @!P0 SYNCS.PHASECHK.TRANS64 P0, [R0+URZ+0x60], R3 ;  /* 0x00006003000085a7 */ /* 0x000ea400080010ff */
[----:B--2---:R-:W-:Y:S05]  /*8ee0*/  @!P0 BRA `(.L_x_124) ;  /* 0xfffffffc00f08947 */ /* 0x004fea000383ffff */
[----:B------:R-:W-:Y:S05]  /*8ef0*/  BRA `(.L_x_34) ;  /* 0xffffff8c00f87947 */ /* 0x000fea000383ffff */
.L_x_40:
[----:B-1----:R1:W2:Y:S02]  /*8f00*/  SYNCS.PHASECHK.TRANS64.TRYWAIT P0, [R3+URZ+0xf0], R0 ;  /* 0x0000f000030075a7 */ /* 0x0022a400080011ff */
[----:B--2---:R-:W-:Y:S05]  /*8f10*/  @!P0 NANOSLEEP.SYNCS 0x989680 ;  /* 0x009896800000895d */ /* 0x004fea0003900000 */
[----:B------:R-:W2:Y:S02]  /*8f20*/  @!P0 SYNCS.PHASECHK.TRANS64 P0, [R3+URZ+0xf0], R0 ;  /* 0x0000f000030085a7 */ /* 0x000ea400080010ff */
[----:B--2---:R-:W-:Y:S05]  /*8f30*/  @!P0 BRA `(.L_x_40) ;  /* 0xfffffffc00f08947 */ /* 0x004fea000383ffff */
[----:B------:R-:W-:Y:S05]  /*8f40*/  BRA `(.L_x_125) ;  /* 0xffffff90009c7947 */ /* 0x000fea000383ffff */
.L_x_44:
[----:B-1----:R-:W-:-:S07]  /*8f50*/  MOV R0, UR4 ;  /* 0x0000000400007c02 */ /* 0x002fce0008000f00 */
.L_x_126:
[----:B-1----:R1:W2:Y:S02]  /*8f60*/  SYNCS.PHASECHK.TRANS64.TRYWAIT P0, [R0+URZ], R3 ;  /* 0x00000003000075a7 */ /* 0x0022a400080011ff */
[----:B--2---:R-:W-:Y:S05]  /*8f70*/  @!P0 NANOSLEEP.SYNCS 0x989680 ;  /* 0x009896800000895d */ /* 0x004fea0003900000 */
[----:B------:R-:W2:Y:S02]  /*8f80*/  @!P0 SYNCS.PHASECHK.TRANS64 P0, [R0+URZ], R3 ;  /* 0x00000003000085a7 */ /* 0x000ea400080010ff */
[----:B--2---:R-:W-:Y:S05]  /*8f90*/  @!P0 BRA `(.L_x_126) ;  /* 0xfffffffc00f08947 */ /* 0x004fea000383ffff */
[----:B------:R-:W-:Y:S05]  /*8fa0*/  BRA `(.L_x_127) ;  /* 0xffffff9800447947 */ /* 0x000fea000383ffff */
.L_x_45:
[----:B------:R-:W-:-:S07]  /*8fb0*/  MOV R0, UR5 ;  /* 0x0000000500007c02 */ /* 0x000fce0008000f00 */
.L_x_128:
[----:B-1----:R1:W2:Y:S02]  /*8fc0*/  SYNCS.PHASECHK.TRANS64.TRYWAIT P0, [R0+URZ], R3 ;  /* 0x00000003000075a7 */ /* 0x0022a400080011ff */
[----:B--2---:R-:W-:Y:S05]  /*8fd0*/  @!P0 NANOSLEEP.SYNCS 0x989680 ;  /* 0x009896800000895d */ /* 0x004fea0003900000 */
[----:B------:R-:W2:Y:S02]  /*8fe0*/  @!P0 SYNCS.PHASECHK.TRANS64 P0, [R0+URZ], R3 ;  /* 0x00000003000085a7 */ /* 0x000ea400080010ff */
[----:B--2---:R-:W-:Y:S05]  /*8ff0*/  @!P0 BRA `(.L_x_128) ;  /* 0xfffffffc00f08947 */ /* 0x004fea000383ffff */
[----:B------:R-:W-:Y:S05]  /*9000*/  BRA `(.L_x_129) ;  /* 0xffffff9800507947 */ /* 0x000fea000383ffff */
.L_x_46:
[----:B------:R-:W-:-:S07]  /*9010*/  MOV R0, UR5 ;  /* 0x0000000500007c02 */ /* 0x000fce0008000f00 */
.L_x_130:
[----:B-1----:R1:W2:Y:S02]  /*9020*/  SYNCS.PHASECHK.TRANS64.TRYWAIT P0, [R0+URZ], R3 ;  /* 0x00000003000075a7 */ /* 0x0022a400080011ff */
[----:B--2---:R-:W-:Y:S05]  /*9030*/  @!P0 NANOSLEEP.SYNCS 0x989680 ;  /* 0x009896800000895d */ /* 0x004fea0003900000 */
[----:B------:R-:W2:Y:S02]  /*9040*/  @!P0 SYNCS.PHASECHK.TRANS64 P0, [R0+URZ], R3 ;  /* 0x00000003000085a7 */ /* 0x000ea400080010ff */
[----:B--2---:R-:W-:Y:S05]  /*9050*/  @!P0 BRA `(.L_x_130) ;  /* 0xfffffffc00f08947 */ /* 0x004fea000383ffff */
[----:B------:R-:W-:Y:S05]  /*9060*/  BRA `(.L_x_131) ;  /* 0xffffff98005c7947 */ /* 0x000fea000383ffff */
.L_x_47:
[----:B------:R-:W-:-:S07]  /*9070*/  MOV R0, UR5 ;  /* 0x0000000500007c02 */ /* 0x000fce0008000f00 */
.L_x_132:
[----:B-1----:R1:W2:Y:S02]  /*9080*/  SYNCS.PHASECHK.TRANS64.TRYWAIT P0, [R0+URZ], R3 ;  /* 0x00000003000075a7 */ /* 0x0022a400080011ff */
[----:B--2---:R-:W-:Y:S05]  /*9090*/  @!P0 NANOSLEEP.SYNCS 0x989680 ;  /* 0x009896800000895d */ /* 0x004fea0003900000 */
[----:B------:R-:W2:Y:S02]  /*90a0*/  @!P0 SYNCS.PHASECHK.TRANS64 P0, [R0+URZ], R3 ;  /* 0x00000003000085a7 */ /* 0x000ea400080010ff */
[----:B--2---:R-:W-:Y:S05]  /*90b0*/  @!P0 BRA `(.L_x_132) ;  /* 0xfffffffc00f08947 */ /* 0x004fea000383ffff */
[----:B------:R-:W-:Y:S05]  /*90c0*/  BRA `(.L_x_133) ;  /* 0xffffff9800687947 */ /* 0x000fea000383ffff */
.L_x_48:
[----:B------:R-:W-:-:S07]  /*90d0*/  MOV R0, UR5 ;  /* 0x0000000500007c02 */ /* 0x000fce0008000f00 */
.L_x_134:
[----:B-1----:R1:W2:Y:S02]  /*90e0*/  SYNCS.PHASECHK.TRANS64.TRYWAIT P0, [R0+URZ], R3 ;  /* 0x00000003000075a7 */ /* 0x0022a400080011ff */
[----:B--2---:R-:W-:Y:S05]  /*90f0*/  @!P0 NANOSLEEP.SYNCS 0x989680 ;  /* 0x009896800000895d */ /* 0x004fea0003900000 */
[----:B------:R-:W2:Y:S02]  /*9100*/  @!P0 SYNCS.PHASECHK.TRANS64 P0, [R0+URZ], R3 ;  /* 0x00000003000085a7 */ /* 0x000ea400080010ff */
[----:B--2---:R-:W-:Y:S05]  /*9110*/  @!P0 BRA `(.L_x_134) ;  /* 0xfffffffc00f08947 */ /* 0x004fea000383ffff */
[----:B------:R-:W-:Y:S05]  /*9120*/  BRA `(.L_x_135) ;  /* 0xffffff9800747947 */ /* 0x000fea000383ffff */
.L_x_49:
[----:B------:R-:W-:-:S07]  /*9130*/  MOV R0, UR5 ;  /* 0x0000000500007c02 */ /* 0x000fce0008000f00 */
.L_x_136:
[----:B-1----:R1:W2:Y:S02]  /*9140*/  SYNCS.PHASECHK.TRANS64.TRYWAIT P0, [R0+URZ], R3 ;  /* 0x00000003000075a7 */ /* 0x0022a400080011ff */
[----:B--2---:R-:W-:Y:S05]  /*9150*/  @!P0 NANOSLEEP.SYNCS 0x989680 ;  /* 0x009896800000895d */ /* 0x004fea0003900000 */
[----:B------:R-:W2:Y:S02]  /*9160*/  @!P0 SYNCS.PHASECHK.TRANS64 P0, [R0+URZ], R3 ;  /* 0x00000003000085a7 */ /* 0x000ea400080010ff */
[----:B--2---:R-:W-:Y:S05]  /*9170*/  @!P0 BRA `(.L_x_136) ;  /* 0xfffffffc00f08947 */ /* 0x004fea000383ffff */
[----:B------:R-:W-:Y:S05]  /*9180*/  BRA `(.L_x_137) ;  /* 0xffffff9800807947 */ /* 0x000fea000383ffff */
.L_x_50:
[----:B------:R-:W-:-:S07]  /*9190*/  MOV R0, UR5 ;  /* 0x0000000500007c02 */ /* 0x000fce0008000f00 */
.L_x_138:
[----:B-1----:R1:W2:Y:S02]  /*91a0*/  SYNCS.PHASECHK.TRANS64.TRYWAIT P0, [R0+URZ], R3 ;  /* 0x00000003000075a7 */ /* 0x0022a400080011ff */
[----:B--2---:R-:W-:Y:S05]  /*91b0*/  @!P0 NANOSLEEP.SYNCS 0x989680 ;  /* 0x009896800000895d */ /* 0x004fea0003900000 */
[----:B------:R-:W2:Y:S02]  /*91c0*/  @!P0 SYNCS.PHASECHK.TRANS64 P0, [R0+URZ], R3 ;  /* 0x00000003000085a7 */ /* 0x000ea400080010ff */
[----:B--2---:R-:W-:Y:S05]  /*91d0*/  @!P0 BRA `(.L_x_138) ;  /* 0xfffffffc00f08947 */ /* 0x004fea000383ffff */
[----:B------:R-:W-:Y:S05]  /*91e0*/  BRA `(.L_x_139) ;  /* 0xffffff98008c7947 */ /* 0x000fea000383ffff */
.L_x_51:
[----:B------:R-:W-:-:S07]  /*91f0*/  MOV R0, UR5 ;  /* 0x0000000500007c02 */ /* 0x000fce0008000f00 */
.L_x_140:
[----:B-1----:R1:W2:Y:S02]  /*9200*/  SYNCS.PHASECHK.TRANS64.TRYWAIT P0, [R0+URZ], R3 ;  /* 0x00000003000075a7 */ /* 0x0022a400080011ff */
[----:B--2---:R-:W-:Y:S05]  /*9210*/  @!P0 NANOSLEEP.SYNCS 0x989680 ;  /* 0x009896800000895d */ /* 0x004fea0003900000 */
[----:B------:R-:W2:Y:S02]  /*9220*/  @!P0 SYNCS.PHASECHK.TRANS64 P0, [R0+URZ], R3 ;  /* 0x00000003000085a7 */ /* 0x000ea400080010ff */
[----:B--2---:R-:W-:Y:S05]  /*9230*/  @!P0 BRA `(.L_x_140) ;  /* 0xfffffffc00f08947 */ /* 0x004fea000383ffff */
[----:B------:R-:W-:Y:S05]  /*9240*/  BRA `(.L_x_141) ;  /* 0xffffff9800987947 */ /* 0x000fea000383ffff */
.L_x_52:
[----:B------:R-:W-:-:S07]  /*9250*/  MOV R0, UR5 ;  /* 0x0000000500007c02 */ /* 0x000fce0008000f00 */
.L_x_142:
[----:B-1----:R1:W2:Y:S02]  /*9260*/  SYNCS.PHASECHK.TRANS64.TRYWAIT P0, [R0+URZ], R3 ;  /* 0x00000003000075a7 */ /* 0x0022a400080011ff */
[----:B--2---:R-:W-:Y:S05]  /*9270*/  @!P0 NANOSLEEP.SYNCS 0x989680 ;  /* 0x009896800000895d */ /* 0x004fea0003900000 */
[----:B------:R-:W2:Y:S02]  /*9280*/  @!P0 SYNCS.PHASECHK.TRANS64 P0, [R0+URZ], R3 ;  /* 0x00000003000085a7 */ /* 0x000ea400080010ff */
[----:B--2---:R-:W-:Y:S05]  /*9290*/  @!P0 BRA `(.L_x_142) ;  /* 0xfffffffc00f08947 */ /* 0x004fea000383ffff */
[----:B------:R-:W-:Y:S05]  /*92a0*/  BRA `(.L_x_143) ;  /* 0xffffff9800a47947 */ /* 0x000fea000383ffff */
.L_x_53:
[----:B------:R-:W-:-:S07]  /*92b0*/  MOV R0, UR5 ;  /* 0x0000000500007c02 */ /* 0x000fce0008000f00 */
.L_x_144:
[----:B-1----:R1:W2:Y:S02]  /*92c0*/  SYNCS.PHASECHK.TRANS64.TRYWAIT P0, [R0+URZ], R3 ;  /* 0x00000003000075a7 */ /* 0x0022a400080011ff */
[----:B--2---:R-:W-:Y:S05]  /*92d0*/  @!P0 NANOSLEEP.SYNCS 0x989680 ;  /* 0x009896800000895d */ /* 0x004fea0003900000 */
[----:B------:R-:W2:Y:S02]  /*92e0*/  @!P0 SYNCS.PHASECHK.TRANS64 P0, [R0+URZ], R3 ;  /* 0x00000003000085a7 */ /* 0x000ea400080010ff */
[----:B--2---:R-:W-:Y:S05]  /*92f0*/  @!P0 BRA `(.L_x_144) ;  /* 0xfffffffc00f08947 */ /* 0x004fea000383ffff */
[----:B------:R-:W-:Y:S05]  /*9300*/  BRA `(.L_x_145) ;  /* 0xffffff9800b07947 */ /* 0x000fea000383ffff */
.L_x_54:
[----:B------:R-:W-:-:S07]  /*9310*/  MOV R0, UR5 ;  /* 0x0000000500007c02 */ /* 0x000fce0008000f00 */
.L_x_146:
[----:B-1----:R1:W2:Y:S02]  /*9320*/  SYNCS.PHASECHK.TRANS64.TRYWAIT P0, [R0+URZ], R3 ;  /* 0x00000003000075a7 */ /* 0x0022a400080011ff */
[----:B--2---:R-:W-:Y:S05]  /*9330*/  @!P0 NANOSLEEP.SYNCS 0x989680 ;  /* 0x009896800000895d */ /* 0x004fea0003900000 */
[----:B------:R-:W2:Y:S02]  /*9340*/  @!P0 SYNCS.PHASECHK.TRANS64 P0, [R0+URZ], R3 ;  /* 0x00000003000085a7 */ /* 0x000ea400080010ff */
[----:B--2---:R-:W-:Y:S05]  /*9350*/  @!P0 BRA `(.L_x_146) ;  /* 0xfffffffc00f08947 */ /* 0x004fea000383ffff */
[----:B------:R-:W-:Y:S05]  /*9360*/  BRA `(.L_x_147) ;  /* 0xffffff9800bc7947 */ /* 0x000fea000383ffff */
.L_x_57:
[----:B-1----:R1:W2:Y:S02]  /*9370*/  SYNCS.PHASECHK.TRANS64.TRYWAIT P0, [R2+URZ+0x150], R5 ;  /* 0x00015005020075a7 */ /* 0x0022a400080011ff */
[----:B--2---:R-:W-:Y:S05]  /*9380*/  @!P0 NANOSLEEP.SYNCS 0x989680 ;  /* 0x009896800000895d */ /* 0x004fea0003900000 */
[----:B------:R-:W2:Y:S02]  /*9390*/  @!P0 SYNCS.PHASECHK.TRANS64 P0, [R2+URZ+0x150], R5 ;  /* 0x00015005020085a7 */ /* 0x000ea400080010ff */
[----:B--2---:R-:W-:Y:S05]  /*93a0*/  @!P0 BRA `(.L_x_57) ;  /* 0xfffffffc00f08947 */ /* 0x004fea000383ffff */
[----:B------:R-:W-:Y:S05]  /*93b0*/  BRA `(.L_x_148) ;  /* 0xffffff9c00187947 */ /* 0x000fea000383ffff */
.L_x_58:
[----:B------:R-:W-:-:S07]  /*93c0*/  MOV R2, UR4 ;  /* 0x0000000400027c02 */ /* 0x000fce0008000f00 */
.L_x_149:
[----:B-1----:R1:W2:Y:S02]  /*93d0*/  SYNCS.PHASECHK.TRANS64.TRYWAIT P0, [R2+URZ+0x100], R5 ;  /* 0x00010005020075a7 */ /* 0x0022a400080011ff */
[----:B--2---:R-:W-:Y:S05]  /*93e0*/  @!P0 NANOSLEEP.SYNCS 0x989680 ;  /* 0x009896800000895d */ /* 0x004fea0003900000 */
[----:B------:R-:W2:Y:S02]  /*93f0*/  @!P0 SYNCS.PHASECHK.TRANS64 P0, [R2+URZ+0x100], R5 ;  /* 0x00010005020085a7 */ /* 0x000ea400080010ff */
[----:B--2---:R-:W-:Y:S05]  /*9400*/  @!P0 BRA `(.L_x_149) ;  /* 0xfffffffc00f08947 */ /* 0x004fea000383ffff */
[----:B------:R-:W-:Y:S05]  /*9410*/  BRA `(.L_x_150) ;  /* 0xffffff9c00287947 */ /* 0x000fea000383ffff */
.L_x_59:
[----:B-1----:R1:W2:Y:S02]  /*9420*/  SYNCS.PHASECHK.TRANS64.TRYWAIT P1, [R2+URZ+0xf0], R5 ;  /* 0x0000f005020075a7 */ /* 0x0022a400080211ff */
[----:B--2---:R-:W-:Y:S05]  /*9430*/  @!P1 NANOSLEEP.SYNCS 0x989680 ;  /* 0x009896800000995d */ /* 0x004fea0003900000 */
[----:B------:R-:W2:Y:S02]  /*9440*/  @!P1 SYNCS.PHASECHK.TRANS64 P1, [R2+URZ+0xf0], R5 ;  /* 0x0000f005020095a7 */ /* 0x000ea400080210ff */
[----:B--2---:R-:W-:Y:S05]  /*9450*/  @!P1 BRA `(.L_x_59) ;  /* 0xfffffffc00f09947 */ /* 0x004fea000383ffff */
[----:B------:R-:W-:Y:S05]  /*9460*/  BRA `(.L_x_151) ;  /* 0xffffff9c00587947 */ /* 0x000fea000383ffff */
.L_x_62:
[----:B------:R-:W-:-:S07]  /*9470*/  MOV R0, UR4 ;  /* 0x0000000400007c02 */ /* 0x000fce0008000f00 */
.L_x_152:
[----:B-1----:R1:W2:Y:S02]  /*9480*/  SYNCS.PHASECHK.TRANS64.TRYWAIT P0, [R0+URZ+0x100], R3 ;  /* 0x00010003000075a7 */ /* 0x0022a400080011ff */
[----:B--2---:R-:W-:Y:S05]  /*9490*/  @!P0 NANOSLEEP.SYNCS 0x989680 ;  /* 0x009896800000895d */ /* 0x004fea0003900000 */
[----:B------:R-:W2:Y:S02]  /*94a0*/  @!P0 SYNCS.PHASECHK.TRANS64 P0, [R0+URZ+0x100], R3 ;  /* 0x00010003000085a7 */ /* 0x000ea400080010ff */
[----:B--2---:R-:W-:Y:S05]  /*94b0*/  @!P0 BRA `(.L_x_152) ;  /* 0xfffffffc00f08947 */ /* 0x004fea000383ffff */
[----:B------:R-:W-:Y:S05]  /*94c0*/  BRA `(.L_x_61) ;  /* 0xffffff9c00ac7947 */ /* 0x000fea000383ffff */
.L_x_69:
[----:B-1----:R1:W2:Y:S02]  /*94d0*/  SYNCS.PHASECHK.TRANS64.TRYWAIT P1, [R0+URZ+0xf0], R5 ;  /* 0x0000f005000075a7 */ /* 0x0022a400080211ff */
[----:B--2---:R-:W-:Y:S05]  /*94e0*/  @!P1 NANOSLEEP.SYNCS 0x989680 ;  /* 0x009896800000995d */ /* 0x004fea0003900000 */
[----:B------:R-:W2:Y:S02]  /*94f0*/  @!P1 SYNCS.PHASECHK.TRANS64 P1, [R0+URZ+0xf0], R5 ;  /* 0x0000f005000095a7 */ /* 0x000ea400080210ff */
[----:B--2---:R-:W-:Y:S05]  /*9500*/  @!P1 BRA `(.L_x_69) ;  /* 0xfffffffc00f09947 */ /* 0x004fea000383ffff */
[----:B------:R-:W-:Y:S05]  /*9510*/  BRA `(.L_x_153) ;  /* 0xffffffa400107947 */ /* 0x000fea000383ffff */
.L_x_70:
[----:B------:R-:W-:-:S07]  /*9520*/  MOV R3, UR22 ;  /* 0x0000001600037c02 */ /* 0x000fce0008000f00 */
.L_x_154:
[----:B-1----:R1:W2:Y:S02]  /*9530*/  SYNCS.PHASECHK.TRANS64.TRYWAIT P0, [R3+URZ+0x130], R0 ;  /* 0x00013000030075a7 */ /* 0x0022a400080011ff */
[----:B--2---:R-:W-:Y:S05]  /*9540*/  @!P0 NANOSLEEP.SYNCS 0x989680 ;  /* 0x009896800000895d */ /* 0x004fea0003900000 */
[----:B------:R-:W2:Y:S02]  /*9550*/  @!P0 SYNCS.PHASECHK.TRANS64 P0, [R3+URZ+0x130], R0 ;  /* 0x00013000030085a7 */ /* 0x000ea400080010ff */
[----:B--2---:R-:W-:Y:S05]  /*9560*/  @!P0 BRA `(.L_x_154) ;  /* 0xfffffffc00f08947 */ /* 0x004fea000383ffff */
[----:B------:R-:W-:Y:S05]  /*9570*/  BRA `(.L_x_155) ;  /* 0xffffffa400487947 */ /* 0x000fea000383ffff */
.L_x_73:
[----:B------:R-:W-:Y:S07]  /*9580*/  MOV R0, UR5 ;  /* 0x0000000500007c02 */ /* 0x000fee0008000f00 */
.L_x_156:
[----:B-1----:R1:W2:Y:S02]  /*9590*/  SYNCS.PHASECHK.TRANS64.TRYWAIT P0, [R0+URZ], R3 ;  /* 0x00000003000075a7 */ /* 0x0022a400080011ff */
[----:B--2---:R-:W-:Y:S05]  /*95a0*/  @!P0 NANOSLEEP.SYNCS 0x989680 ;  /* 0x009896800000895d */ /* 0x004fea0003900000 */
[----:B------:R-:W2:Y:S02]  /*95b0*/  @!P0 SYNCS.PHASECHK.TRANS64 P0, [R0+URZ], R3 ;  /* 0x00000003000085a7 */ /* 0x000ea400080010ff */
[----:B--2---:R-:W-:Y:S05]  /*95c0*/  @!P0 BRA `(.L_x_156) ;  /* 0xfffffffc00f08947 */ /* 0x004fea000383ffff */
[----:B------:R-:W-:Y:S05]  /*95d0*/  BRA `(.L_x_72) ;  /* 0xffffffa400647947 */ /* 0x000fea000383ffff */
.L_x_76:
[----:B------:R-:W-:-:S07]  /*95e0*/  MOV R0, UR4 ;  /* 0x0000000400007c02 */ /* 0x000fce0008000f00 */
.L_x_157:
[----:B--2---:R2:W4:Y:S02]  /*95f0*/  SYNCS.PHASECHK.TRANS64.TRYWAIT P0, [R0+URZ], R3 ;  /* 0x00000003000075a7 */ /* 0x00452400080011ff */
[----:B----4-:R-:W-:Y:S05]  /*9600*/  @!P0 NANOSLEEP.SYNCS 0x989680 ;  /* 0x009896800000895d */ /* 0x010fea0003900000 */
[----:B------:R-:W4:Y:S02]  /*9610*/  @!P0 SYNCS.PHASECHK.TRANS64 P0, [R0+URZ], R3 ;  /* 0x00000003000085a7 */ /* 0x000f2400080010ff */
[----:B----4-:R-:W-:Y:S05]  /*9620*/  @!P0 BRA `(.L_x_157) ;  /* 0xfffffffc00f08947 */ /* 0x010fea000383ffff */
[----:B------:R-:W-:Y:S05]  /*9630*/  BRA `(.L_x_158) ;  /* 0xffffffa800187947 */ /* 0x000fea000383ffff */
.L_x_77:
[----:B------:R-:W-:-:S07]  /*9640*/  MOV R0, UR5 ;  /* 0x0000000500007c02 */ /* 0x000fce0008000f00 */
.L_x_159:
[----:B-1----:R1:W2:Y:S02]  /*9650*/  SYNCS.PHASECHK.TRANS64.TRYWAIT P0, [R0+URZ], R3 ;  /* 0x00000003000075a7 */ /* 0x0022a400080011ff */
[----:B--2---:R-:W-:Y:S05]  /*9660*/  @!P0 NANOSLEEP.SYNCS 0x989680 ;  /* 0x009896800000895d */ /* 0x004fea0003900000 */
[----:B------:R-:W2:Y:S02]  /*9670*/  @!P0 SYNCS.PHASECHK.TRANS64 P0, [R0+URZ], R3 ;  /* 0x00000003000085a7 */ /* 0x000ea400080010ff */
[----:B--2---:R-:W-:Y:S05]  /*9680*/  @!P0 BRA `(.L_x_159) ;  /* 0xfffffffc00f08947 */ /* 0x004fea000383ffff */
[----:B------:R-:W-:Y:S05]  /*9690*/  BRA `(.L_x_160) ;  /* 0xffffffa800247947 */ /* 0x000fea000383ffff */
.L_x_78:
[----:B------:R-:W-:-:S07]  /*96a0*/  MOV R0, UR5 ;  /* 0x0000000500007c02 */ /* 0x000fce0008000f00 */
.L_x_161:
[----:B-1----:R1:W2:Y:S02]  /*96b0*/  SYNCS.PHASECHK.TRANS64.TRYWAIT P0, [R0+URZ], R3 ;  /* 0x00000003000075a7 */ /* 0x0022a400080011ff */
[----:B--2---:R-:W-:Y:S05]  /*96c0*/  @!P0 NANOSLEEP.SYNCS 0x989680 ;  /* 0x009896800000895d */ /* 0x004fea0003900000 */
[----:B------:R-:W2:Y:S02]  /*96d0*/  @!P0 SYNCS.PHASECHK.TRANS64 P0, [R0+URZ], R3 ;  /* 0x00000003000085a7 */ /* 0x000ea400080010ff */
[----:B--2---:R-:W-:Y:S05]  /*96e0*/  @!P0 BRA `(.L_x_161) ;  /* 0xfffffffc00f08947 */ /* 0x004fea000383ffff */
[----:B------:R-:W-:Y:S05]  /*96f0*/  BRA `(.L_x_162) ;  /* 0xffffffa800307947 */ /* 0x000fea000383ffff */
.L_x_79:
[----:B------:R-:W-:-:S07]  /*9700*/  MOV R0, UR4 ;  /* 0x0000000400007c02 */ /* 0x000fce0008000f00 */
.L_x_163:
[----:B-1----:R1:W2:Y:S02]  /*9710*/  SYNCS.PHASECHK.TRANS64.TRYWAIT P0, [R0+URZ], R3 ;  /* 0x00000003000075a7 */ /* 0x0022a400080011ff */
[----:B--2---:R-:W-:Y:S05]  /*9720*/  @!P0 NANOSLEEP.SYNCS 0x989680 ;  /* 0x009896800000895d */ /* 0x004fea0003900000 */
[----:B------:R-:W2:Y:S02]  /*9730*/  @!P0 SYNCS.PHASECHK.TRANS64 P0, [R0+URZ], R3 ;  /* 0x00000003000085a7 */ /* 0x000ea400080010ff */
[----:B--2---:R-:W-:Y:S05]  /*9740*/  @!P0 BRA `(.L_x_163) ;  /* 0xfffffffc00f08947 */ /* 0x004fea000383ffff */
[----:B------:R-:W-:Y:S05]  /*9750*/  BRA `(.L_x_164) ;  /* 0xffffffa8003c7947 */ /* 0x000fea000383ffff */
.L_x_84:
[----:B--2---:R2:W3:Y:S02]  /*9760*/  SYNCS.PHASECHK.TRANS64.TRYWAIT P0, [R12+URZ+0xf0], R9 ;  /* 0x0000f0090c0075a7 */ /* 0x0044e400080011ff */
[----:B---3--:R-:W-:Y:S05]  /*9770*/  @!P0 NANOSLEEP.SYNCS 0x989680 ;  /* 0x009896800000895d */ /* 0x008fea0003900000 */
[----:B------:R-:W3:Y:S02]  /*9780*/  @!P0 SYNCS.PHASECHK.TRANS64 P0, [R12+URZ+0xf0], R9 ;  /* 0x0000f0090c0085a7 */ /* 0x000ee400080010ff */
[----:B---3--:R-:W-:Y:S05]  /*9790*/  @!P0 BRA `(.L_x_84) ;  /* 0xfffffffc00f08947 */ /* 0x008fea000383ffff */
[----:B------:R-:W-:Y:S05]  /*97a0*/  BRA `(.L_x_165) ;  /* 0xffffffac00547947 */ /* 0x000fea000383ffff */
.L_x_87:
[----:B------:R-:W-:Y:S07]  /*97b0*/  MOV R0, UR21 ;  /* 0x0000001500007c02 */ /* 0x000fee0008000f00 */
.L_x_166:
[----:B--2---:R2:W3:Y:S02]  /*97c0*/  SYNCS.PHASECHK.TRANS64.TRYWAIT P2, [R0+URZ+0xe8], R11 ;  /* 0x0000e80b000075a7 */ /* 0x0044e400080411ff */
[----:B---3--:R-:W-:Y:S05]  /*97d0*/  @!P2 NANOSLEEP.SYNCS 0x989680 ;  /* 0x009896800000a95d */ /* 0x008fea0003900000 */
[----:B------:R-:W3:Y:S02]  /*97e0*/  @!P2 SYNCS.PHASECHK.TRANS64 P2, [R0+URZ+0xe8], R11 ;  /* 0x0000e80b0000a5a7 */ /* 0x000ee400080410ff */
[----:B---3--:R-:W-:Y:S05]  /*97f0*/  @!P2 BRA `(.L_x_166) ;  /* 0xfffffffc00f0a947 */ /* 0x008fea000383ffff */
[----:B------:R-:W-:Y:S05]  /*9800*/  BRA `(.L_x_86) ;  /* 0xffffffb000bc7947 */ /* 0x000fea000383ffff */
.L_x_90:
[----:B--2---:R-:W-:Y:S07]  /*9810*/  MOV R0, UR21 ;  /* 0x0000001500007c02 */ /* 0x004fee0008000f00 */
.L_x_167:
[----:B--2---:R2:W3:Y:S02]  /*9820*/  SYNCS.PHASECHK.TRANS64.TRYWAIT P0, [R0+URZ+0xd0], R9 ;  /* 0x0000d009000075a7 */ /* 0x0044e400080011ff */
[----:B---3--:R-:W-:Y:S05]  /*9830*/  @!P0 NANOSLEEP.SYNCS 0x989680 ;  /* 0x009896800000895d */ /* 0x008fea0003900000 */
[----:B------:R-:W3:Y:S02]  /*9840*/  @!P0 SYNCS.PHASECHK.TRANS64 P0, [R0+URZ+0xd0], R9 ;  /* 0x0000d009000085a7 */ /* 0x000ee400080010ff */
[----:B---3--:R-:W-:Y:S05]  /*9850*/  @!P0 BRA `(.L_x_167) ;  /* 0xfffffffc00f08947 */ /* 0x008fea000383ffff */
[----:B------:R-:W-:Y:S05]  /*9860*/  BRA `(.L_x_168) ;  /* 0xffffffb400187947 */ /* 0x000fea000383ffff */
.L_x_91:
[----:B------:R-:W-:Y:S07]  /*9870*/  MOV R0, UR21 ;  /* 0x0000001500007c02 */ /* 0x000fee0008000f00 */
.L_x_169:
[----:B--2---:R2:W3:Y:S02]  /*9880*/  SYNCS.PHASECHK.TRANS64.TRYWAIT P0, [R0+URZ+0xd8], R9 ;  /* 0x0000d809000075a7 */ /* 0x0044e400080011ff */
[----:B---3--:R-:W-:Y:S05]  /*9890*/  @!P0 NANOSLEEP.SYNCS 0x989680 ;  /* 0x009896800000895d */ /* 0x008fea0003900000 */
[----:B------:R-:W3:Y:S02]  /*98a0*/  @!P0 SYNCS.PHASECHK.TRANS64 P0, [R0+URZ+0xd8], R9 ;  /* 0x0000d809000085a7 */ /* 0x000ee400080010ff */
[----:B---3--:R-:W-:Y:S05]  /*98b0*/  @!P0 BRA `(.L_x_169) ;  /* 0xfffffffc00f08947 */ /* 0x008fea000383ffff */
[----:B------:R-:W-:Y:S05]  /*98c0*/  BRA `(.L_x_170) ;  /* 0xffffffb400547947 */ /* 0x000fea000383ffff */
.L_x_93:
[----:B------:R-:W-:-:S07]  /*98d0*/  MOV R0, UR21 ;  /* 0x0000001500007c02 */ /* 0x000fce0008000f00 */
.L_x_171:
[----:B---3--:R3:W4:Y:S02]  /*98e0*/  SYNCS.PHASECHK.TRANS64.TRYWAIT P0, [R0+URZ+0xd0], R3 ;  /* 0x0000d003000075a7 */ /* 0x00872400080011ff */
[----:B----4-:R-:W-:Y:S05]  /*98f0*/  @!P0 NANOSLEEP.SYNCS 0x989680 ;  /* 0x009896800000895d */ /* 0x010fea0003900000 */
[----:B------:R-:W4:Y:S02]  /*9900*/  @!P0 SYNCS.PHASECHK.TRANS64 P0, [R0+URZ+0xd0], R3 ;  /* 0x0000d003000085a7 */ /* 0x000f2400080010ff */
[----:B----4-:R-:W-:Y:S05]  /*9910*/  @!P0 BRA `(.L_x_171) ;  /* 0xfffffffc00f08947 */ /* 0x010fea000383ffff */
[----:B------:R-:W-:Y:S05]  /*9920*/  BRA `(.L_x_172) ;  /* 0xffffffb400c87947 */ /* 0x000fea000383ffff */
.L_x_95:
[----:B-1----:R1:W2:Y:S02]  /*9930*/  SYNCS.PHASECHK.TRANS64.TRYWAIT P0, [R3+URZ+0xf0], R0 ;  /* 0x0000f000030075a7 */ /* 0x0022a400080011ff */
[----:B--2---:R-:W-:Y:S05]  /*9940*/  @!P0 NANOSLEEP.SYNCS 0x989680 ;  /* 0x009896800000895d */ /* 0x004fea0003900000 */
[----:B------:R-:W2:Y:S02]  /*9950*/  @!P0 SYNCS.PHASECHK.TRANS64 P0, [R3+URZ+0xf0], R0 ;  /* 0x0000f000030085a7 */ /* 0x000ea400080010ff */
[----:B--2---:R-:W-:Y:S05]  /*9960*/  @!P0 BRA `(.L_x_95) ;  /* 0xfffffffc00f08947 */ /* 0x004fea000383ffff */
[----:B------:R-:W-:Y:S05]  /*9970*/  BRA `(.L_x_173) ;  /* 0xffffffb800887947 */ /* 0x000fea000383ffff */
.L_x_106:
[----:B-1----:R1:W2:Y:S02]  /*9980*/  SYNCS.PHASECHK.TRANS64.TRYWAIT P1, [R3+URZ+0xc0], R0 ;  /* 0x0000c000030075a7 */ /* 0x0022a400080211ff */
[----:B--2---:R-:W-:Y:S05]  /*9990*/  @!P1 NANOSLEEP.SYNCS 0x989680 ;  /* 0x009896800000995d */ /* 0x004fea0003900000 */
[----:B------:R-:W2:Y:S02]  /*99a0*/  @!P1 SYNCS.PHASECHK.TRANS64 P1, [R3+URZ+0xc0], R0 ;  /* 0x0000c000030095a7 */ /* 0x000ea400080210ff */
[----:B--2---:R-:W-:Y:S05]  /*99b0*/  @!P1 BRA `(.L_x_106) ;  /* 0xfffffffc00f09947 */ /* 0x004fea000383ffff */
[----:B------:R-:W-:Y:S05]  /*99c0*/  BRA `(.L_x_105) ;  /* 0xffffffc800047947 */ /* 0x000fea000383ffff */
.L_x_108:
[----:B--2---:R2:W4:Y:S02]  /*99d0*/  SYNCS.PHASECHK.TRANS64.TRYWAIT P0, [R186+URZ+0x110], R5 ;  /* 0x00011005ba0075a7 */ /* 0x00452400080011ff */
[----:B----4-:R-:W-:Y:S05]  /*99e0*/  @!P0 NANOSLEEP.SYNCS 0x989680 ;  /* 0x009896800000895d */ /* 0x010fea0003900000 */
[----:B------:R-:W4:Y:S02]  /*99f0*/  @!P0 SYNCS.PHASECHK.TRANS64 P0, [R186+URZ+0x110], R5 ;  /* 0x00011005ba0085a7 */ /* 0x000f2400080010ff */
[----:B----4-:R-:W-:Y:S05]  /*9a00*/  @!P0 BRA `(.L_x_108) ;  /* 0xfffffffc00f08947 */ /* 0x010fea000383ffff */
[----:B------:R-:W-:Y:S05]  /*9a10*/  BRA `(.L_x_107) ;  /* 0xffffffc800607947 */ /* 0x000fea000383ffff */
.L_x_117:
[----:B--2---:R2:W3:Y:S02]  /*9a20*/  SYNCS.PHASECHK.TRANS64.TRYWAIT P0, [R193+URZ+0xc0], R0 ;  /* 0x0000c000c10075a7 */ /* 0x0044e400080011ff */
[----:B---3--:R-:W-:Y:S05]  /*9a30*/  @!P0 NANOSLEEP.SYNCS 0x989680 ;  /* 0x009896800000895d */ /* 0x008fea0003900000 */
[----:B------:R-:W3:Y:S02]  /*9a40*/  @!P0 SYNCS.PHASECHK.TRANS64 P0, [R193+URZ+0xc0], R0 ;  /* 0x0000c000c10085a7 */ /* 0x000ee400080010ff */
[----:B---3--:R-:W-:Y:S05]  /*9a50*/  @!P0 BRA `(.L_x_117) ;  /* 0xfffffffc00f08947 */ /* 0x008fea000383ffff */
[----:B------:R-:W-:Y:S05]  /*9a60*/  BRA `(.L_x_116) ;  /* 0xffffffdc006c7947 */ /* 0x000fea000383ffff */
        .weak           $__internal_0_$__cuda_sm10x_tcgen05_guardrail_trap_col_being_dealloced_not_returned_by_alloc
        .type           $__internal_0_$__cuda_sm10x_tcgen05_guardrail_trap_col_being_dealloced_not_returned_by_alloc,@function
        .size           $__internal_0_$__cuda_sm10x_tcgen05_guardrail_trap_col_being_dealloced_not_returned_by_alloc,($__internal_1_$__cuda_sm10x_tcgen05_guardrail_trap_phase_invalid_during_alloc - $__internal_0_$__cuda_sm10x_tcgen05_guardrail_trap_col_being_dealloced_not_returned_by_alloc)
$__internal_0_$__cuda_sm10x_tcgen05_guardrail_trap_col_being_dealloced_not_returned_by_alloc:
[----:B------:R-:W-:Y:S05]  /*9a70*/  BPT.TRAP 0x1 ;  /* 0x000000040000795c */ /* 0x000fea0000300000 */
[----:B------:R-:W-:-:S04]  /*9a80*/  HFMA2 R3, -RZ, RZ, 0, 0 ;  /* 0x00000000ff037431 */ /* 0x000fc800000001ff */
[----:B------:R-:W-:Y:S05]  /*9a90*/  RET.REL.NODEC R2 `(_ZN7cutlass13device_kernelINS_4gemm6kernel13GemmUniversalIN4cute5tupleIJiiiiEEENS1_10collective13CollectiveMmaINS1_35MainloopSm100TmaUmmaWarpSpecializedILi12ELi2ELi4ENS5_IJNS4_1CILi1EEENSA_ILi4EEESB_EEEEENS5_IJNSA_ILi128EEESF_NSA_ILi64EEEEEENS_12float_e5m2_tENS5_IJlSB_lEEESI_SJ_NS4_8TiledMMAINS4_8MMA_AtomIJNS4_10MMA_TraitsINS4_19SM100_MMA_F8F6F4_SSEJSI_SI_fSF_SF_NS4_17integral_constantINS4_4UMMA5MajorELSQ_0EEESR_NSO_INSP_7ScaleInELSS_0EEEST_EEEEEENS4_6LayoutINS5_IJSB_SB_SB_EEENS5_IJNSA_ILi0EEESY_SY_EEEEENS5_IJNS4_10UnderscoreES11_S11_EEEEENS4_23SM90_TMA_LOAD_MULTICASTENS4_14ComposedLayoutINS4_7SwizzleILi2ELi4ELi3EEENS4_18smem_ptr_flag_bitsILi8EEENSW_INS5_IJNSA_ILi8EEESG_EEENS5_IJSG_SB_EEEEEEEvNS4_8identityENS4_13SM90_TMA_LOADES1E_vS1F_EENS_8epilogue10collective18CollectiveEpilogueINS1I_23Sm100TmaWarpSpecializedILi2ELi2ELi64ELb0ELb0EEEJSH_NS5_IJNSW_ISF_SB_EENSW_ISG_SB_EEEEESI_SJ_SI_SJ_NS1I_6fusion15FusionCallbacksIS1M_NS1Q_17LinearCombinationISI_fSI_fLNS_15FloatRoundStyleE2EEESH_S1P_JEEENS4_5SM1004TMEM4LOAD26SM100_TMEM_LOAD_32dp32b64xES1G_S1E_NS4_39AutoVectorizingCopyWithAssumedAlignmentILi128EEENS4_14SM90_TMA_STOREES1E_S21_S21_EEEvvEEEEvNT_6ParamsE) ;  /* 0xffffff6402587950 */ /* 0x000fea0003c3ffff */
        .weak           $__internal_1_$__cuda_sm10x_tcgen05_guardrail_trap_phase_invalid_during_alloc
        .type           $__internal_1_$__cuda_sm10x_tcgen05_guardrail_trap_phase_invalid_during_alloc,@function
        .size           $__internal_1_$__cuda_sm10x_tcgen05_guardrail_trap_phase_invalid_during_alloc,($__internal_2_$__cuda_sm10x_tcgen05_guardrail_trap_unallocated_columns_being_dealloced - $__internal_1_$__cuda_sm10x_tcgen05_guardrail_trap_phase_invalid_during_alloc)
$__internal_1_$__cuda_sm10x_tcgen05_guardrail_trap_phase_invalid_during_alloc:
[----:B------:R-:W-:Y:S05]  /*9aa0*/  BPT.TRAP 0x1 ;  /* 0x000000040000795c */ /* 0x000fea0000300000 */
[----:B------:R-:W-:-:S04]  /*9ab0*/  MOV R5, 0x0 ;  /* 0x0000000000057802 */ /* 0x000fc80000000f00 */
[----:B------:R-:W-:Y:S05]  /*9ac0*/  RET.REL.NODEC R4 `(_ZN7cutlass13device_kernelINS_4gemm6kernel13GemmUniversalIN4cute5tupleIJiiiiEEENS1_10collective13CollectiveMmaINS1_35MainloopSm100TmaUmmaWarpSpecializedILi12ELi2ELi4ENS5_IJNS4_1CILi1EEENSA_ILi4EEESB_EEEEENS5_IJNSA_ILi128EEESF_NSA_ILi64EEEEEENS_12float_e5m2_tENS5_IJlSB_lEEESI_SJ_NS4_8TiledMMAINS4_8MMA_AtomIJNS4_10MMA_TraitsINS4_19SM100_MMA_F8F6F4_SSEJSI_SI_fSF_SF_NS4_17integral_constantINS4_4UMMA5MajorELSQ_0EEESR_NSO_INSP_7ScaleInELSS_0EEEST_EEEEEENS4_6LayoutINS5_IJSB_SB_SB_EEENS5_IJNSA_ILi0EEESY_SY_EEEEENS5_IJNS4_10UnderscoreES11_S11_EEEEENS4_23SM90_TMA_LOAD_MULTICASTENS4_14ComposedLayoutINS4_7SwizzleILi2ELi4ELi3EEENS4_18smem_ptr_flag_bitsILi8EEENSW_INS5_IJNSA_ILi8EEESG_EEENS5_IJSG_SB_EEEEEEEvNS4_8identityENS4_13SM90_TMA_LOADES1E_vS1F_EENS_8epilogue10collective18CollectiveEpilogueINS1I_23Sm100TmaWarpSpecializedILi2ELi2ELi64ELb0ELb0EEEJSH_NS5_IJNSW_ISF_SB_EENSW_ISG_SB_EEEEESI_SJ_SI_SJ_NS1I_6fusion15FusionCallbacksIS1M_NS1Q_17LinearCombinationISI_fSI_fLNS_15FloatRoundStyleE2EEESH_S1P_JEEENS4_5SM1004TMEM4LOAD26SM100_TMEM_LOAD_32dp32b64xES1G_S1E_NS4_39AutoVectorizingCopyWithAssumedAlignmentILi128EEENS4_14SM90_TMA_STOREES1E_S21_S21_EEEvvEEEEvNT_6ParamsE) ;  /* 0xffffff64044c7950 */ /* 0x000fea0003c3ffff */
        .weak           $__internal_2_$__cuda_sm10x_tcgen05_guardrail_trap_unallocated_columns_being_dealloced
        .type           $__internal_2_$__cuda_sm10x_tcgen05_guardrail_trap_unallocated_columns_being_dealloced,@function
        .size           $__internal_2_$__cuda_sm10x_tcgen05_guardrail_trap_unallocated_columns_being_dealloced,(.L_x_175 - $__internal_2_$__cuda_sm10x_tcgen05_guardrail_trap_unallocated_columns_being_dealloced)
$__internal_2_$__cuda_sm10x_tcgen05_guardrail_trap_unallocated_columns_being_dealloced:
[----:B------:R-:W-:Y:S05]  /*9ad0*/  BPT.TRAP 0x1 ;  /* 0x000000040000795c */ /* 0x000fea0000300000 */
[----:B------:R-:W-:-:S04]  /*9ae0*/  HFMA2 R3, -RZ, RZ, 0, 0 ;  /* 0x00000000ff037431 */ /* 0x000fc800000001ff */
[----:B------:R-:W-:Y:S05]  /*9af0*/  RET.REL.NODEC R2 `(_ZN7cutlass13device_kernelINS_4gemm6kernel13GemmUniversalIN4cute5tupleIJiiiiEEENS1_10collective13CollectiveMmaINS1_35MainloopSm100TmaUmmaWarpSpecializedILi12ELi2ELi4ENS5_IJNS4_1CILi1EEENSA_ILi4EEESB_EEEEENS5_IJNSA_ILi128EEESF_NSA_ILi64EEEEEENS_12float_e5m2_tENS5_IJlSB_lEEESI_SJ_NS4_8TiledMMAINS4_8MMA_AtomIJNS4_10MMA_TraitsINS4_19SM100_MMA_F8F6F4_SSEJSI_SI_fSF_SF_NS4_17integral_constantINS4_4UMMA5MajorELSQ_0EEESR_NSO_INSP_7ScaleInELSS_0EEEST_EEEEEENS4_6LayoutINS5_IJSB_SB_SB_EEENS5_IJNSA_ILi0EEESY_SY_EEEEENS5_IJNS4_10UnderscoreES11_S11_EEEEENS4_23SM90_TMA_LOAD_MULTICASTENS4_14ComposedLayoutINS4_7SwizzleILi2ELi4ELi3EEENS4_18smem_ptr_flag_bitsILi8EEENSW_INS5_IJNSA_ILi8EEESG_EEENS5_IJSG_SB_EEEEEEEvNS4_8identityENS4_13SM90_TMA_LOADES1E_vS1F_EENS_8epilogue10collective18CollectiveEpilogueINS1I_23Sm100TmaWarpSpecializedILi2ELi2ELi64ELb0ELb0EEEJSH_NS5_IJNSW_ISF_SB_EENSW_ISG_SB_EEEEESI_SJ_SI_SJ_NS1I_6fusion15FusionCallbacksIS1M_NS1Q_17LinearCombinationISI_fSI_fLNS_15FloatRoundStyleE2EEESH_S1P_JEEENS4_5SM1004TMEM4LOAD26SM100_TMEM_LOAD_32dp32b64xES1G_S1E_NS4_39AutoVectorizingCopyWithAssumedAlignmentILi128EEENS4_14SM90_TMA_STOREES1E_S21_S21_EEEvvEEEEvNT_6ParamsE) ;  /* 0xffffff6402407950 */ /* 0x000fea0003c3ffff */
.L_x_174:
[----:B------:R-:W-:-:S00]  /*9b00*/  BRA `(.L_x_174) ;  /* 0xfffffffc00fc7947 */ /* 0x000fc0000383ffff */
[----:B------:R-:W-:-:S00]  /*9b10*/  NOP ;  /* 0x0000000000007918 */ /* 0x000fc00000000000 */
        /* <DEDUP_REMOVED lines=14> */
.L_x_175:


//--------------------- .nv.global.init           --------------------------
	.section	.nv.global.init,"aw",@progbits
.nv.global.init:
	.type		$str$27,@object
	.size		$str$27,($str$28 - $str$27)
$str$27:
        /*0000*/ 	.byte	0x28, 0x61, 0x64, 0x64, 0x72, 0x65, 0x73, 0x73, 0x20, 0x26, 0x20, 0x6d, 0x61, 0x73, 0x6b, 0x29
        /*0010*/ 	.byte	0x20, 0x3d, 0x3d, 0x20, 0x30, 0x00
	.type		$str$28,@object
	.size		$str$28,($str$26 - $str$28)
$str$28:
        /*0016*/ 	.byte	0x2f, 0x74, 0x6d, 0x70, 0x2f, 0x63, 0x75, 0x74, 0x6c, 0x61, 0x73, 0x73, 0x5f, 0x73, 0x77, 0x65
        /*0026*/ 	.byte	0x65, 0x70, 0x5f, 0x73, 0x72, 0x63, 0x2f, 0x69, 0x6e, 0x63, 0x6c, 0x75, 0x64, 0x65, 0x2f, 0x63
        /*0036*/ 	.byte	0x75, 0x74, 0x65, 0x2f, 0x70, 0x6f, 0x69, 0x6e, 0x74, 0x65, 0x72, 0x5f, 0x66, 0x6c, 0x61, 0x67
        /*0046*/ 	.byte	0x67, 0x65, 0x64, 0x2e, 0x68, 0x70, 0x70, 0x00
	.type		$str$26,@object
	.size		$str$26,($str$25 - $str$26)
$str$26:
        /*004e*/ 	.byte	0x2f, 0x74, 0x6d, 0x70, 0x2f, 0x63, 0x75, 0x74, 0x6c, 0x61, 0x73, 0x73, 0x5f, 0x73, 0x77, 0x65
        /*005e*/ 	.byte	0x65, 0x70, 0x5f, 0x73, 0x72, 0x63, 0x2f, 0x69, 0x6e, 0x63, 0x6c, 0x75, 0x64, 0x65, 0x2f, 0x63
        /*006e*/ 	.byte	0x75, 0x74, 0x65, 0x2f, 0x61, 0x74, 0x6f, 0x6d, 0x2f, 0x63, 0x6f, 0x70, 0x79, 0x5f, 0x74, 0x72
        /*007e*/ 	.byte	0x61, 0x69, 0x74, 0x73, 0x5f, 0x73, 0x6d, 0x31, 0x30, 0x30, 0x2e, 0x68, 0x70, 0x70, 0x00
	.type		$str$25,@object
	.size		$str$25,(__unnamed_1 - $str$25)
$str$25:
        /*008d*/ 	.byte	0x28, 0x28, 0x75, 0x69, 0x6e, 0x74, 0x33, 0x32, 0x5f, 0x74, 0x28, 0x74, 0x68, 0x72, 0x65, 0x61
        /*009d*/ 	.byte	0x64, 0x49, 0x64, 0x78, 0x2e, 0x78, 0x29, 0x20, 0x2f, 0x20, 0x33, 0x32, 0x29, 0x20, 0x25, 0x20
        /*00ad*/ 	.byte	0x34, 0x29, 0x20, 0x3d, 0x3d, 0x20, 0x28, 0x28, 0x28, 0x74, 0x6d, 0x65, 0x6d, 0x5f, 0x61, 0x64
        /*00bd*/ 	.byte	0x64, 0x72, 0x20, 0x3e, 0x3e, 0x20, 0x31, 0x36, 0x29, 0x20, 0x2f, 0x20, 0x33, 0x32, 0x29, 0x20
        /*00cd*/ 	.byte	0x25, 0x20, 0x34, 0x29, 0x00
	.type		__unnamed_1,@object
	.size		__unnamed_1,(__unnamed_2 - __unnamed_1)
__unnamed_1:
        /*00d2*/ 	.byte	0x61, 0x75, 0x74, 0x6f, 0x20, 0x63, 0x75, 0x74, 0x65, 0x3a, 0x3a, 0x61, 0x73, 0x5f, 0x70, 0x6f
        /* <DEDUP_REMOVED lines=24> */
        /*0262*/ 	.byte	0x43, 0x3c, 0x38, 0x31, 0x39, 0x32, 0x3e, 0x3e, 0x3e, 0x3e, 0x5d, 0x00
	.type		__unnamed_2,@object
	.size		__unnamed_2,(.L_2 - __unnamed_2)
__unnamed_2:
        /* <DEDUP_REMOVED lines=42> */
        /*050e*/ 	.byte	0x3e, 0x3e, 0x3e, 0x3e, 0x5d, 0x00
.L_2:


//--------------------- .nv.shared._ZN7cutlass13device_kernelINS_4gemm6kernel13GemmUniversalIN4cute5tupleIJiiiiEEENS1_10collective13CollectiveMmaINS1_35MainloopSm100TmaUmmaWarpSpecializedILi12ELi2ELi4ENS5_IJNS4_1CILi1EEENSA_ILi4EEESB_EEEEENS5_IJNSA_ILi128EEESF_NSA_ILi64EEEEEENS_12float_e5m2_tENS5_IJlSB_lEEESI_SJ_NS4_8TiledMMAINS4_8MMA_AtomIJNS4_10MMA_TraitsINS4_19SM100_MMA_F8F6F4_SSEJSI_SI_fSF_SF_NS4_17integral_constantINS4_4UMMA5MajorELSQ_0EEESR_NSO_INSP_7ScaleInELSS_0EEEST_EEEEEENS4_6LayoutINS5_IJSB_SB_SB_EEENS5_IJNSA_ILi0EEESY_SY_EEEEENS5_IJNS4_10UnderscoreES11_S11_EEEEENS4_23SM90_TMA_LOAD_MULTICASTENS4_14ComposedLayoutINS4_7SwizzleILi2ELi4ELi3EEENS4_18smem_ptr_flag_bitsILi8EEENSW_INS5_IJNSA_ILi8EEESG_EEENS5_IJSG_SB_EEEEEEEvNS4_8identityENS4_13SM90_TMA_LOADES1E_vS1F_EENS_8epilogue10collective18CollectiveEpilogueINS1I_23Sm100TmaWarpSpecializedILi2ELi2ELi64ELb0ELb0EEEJSH_NS5_IJNSW_ISF_SB_EENSW_ISG_SB_EEEEESI_SJ_SI_SJ_NS1I_6fusion15FusionCallbacksIS1M_NS1Q_17LinearCombinationISI_fSI_fLNS_15FloatRoundStyleE2EEESH_S1P_JEEENS4_5SM1004TMEM4LOAD26SM100_TMEM_LOAD_32dp32b64xES1G_S1E_NS4_39AutoVectorizingCopyWithAssumedAlignmentILi128EEENS4_14SM90_TMA_STOREES1E_S21_S21_EEEvvEEEEvNT_6ParamsE --------------------------
	.section	.nv.shared._ZN7cutlass13device_kernelINS_4gemm6kernel13GemmUniversalIN4cute5tupleIJiiiiEEENS1_10collective13CollectiveMmaINS1_35MainloopSm100TmaUmmaWarpSpecializedILi12ELi2ELi4ENS5_IJNS4_1CILi1EEENSA_ILi4EEESB_EEEEENS5_IJNSA_ILi128EEESF_NSA_ILi64EEEEEENS_12float_e5m2_tENS5_IJlSB_lEEESI_SJ_NS4_8TiledMMAINS4_8MMA_AtomIJNS4_10MMA_TraitsINS4_19SM100_MMA_F8F6F4_SSEJSI_SI_fSF_SF_NS4_17integral_constantINS4_4UMMA5MajorELSQ_0EEESR_NSO_INSP_7ScaleInELSS_0EEEST_EEEEEENS4_6LayoutINS5_IJSB_SB_SB_EEENS5_IJNSA_ILi0EEESY_SY_EEEEENS5_IJNS4_10UnderscoreES11_S11_EEEEENS4_23SM90_TMA_LOAD_MULTICASTENS4_14ComposedLayoutINS4_7SwizzleILi2ELi4ELi3EEENS4_18smem_ptr_flag_bitsILi8EEENSW_INS5_IJNSA_ILi8EEESG_EEENS5_IJSG_SB_EEEEEEEvNS4_8identityENS4_13SM90_TMA_LOADES1E_vS1F_EENS_8epilogue10collective18CollectiveEpilogueINS1I_23Sm100TmaWarpSpecializedILi2ELi2ELi64ELb0ELb0EEEJSH_NS5_IJNSW_ISF_SB_EENSW_ISG_SB_EEEEESI_SJ_SI_SJ_NS1I_6fusion15FusionCallbacksIS1M_NS1Q_17LinearCombinationISI_fSI_fLNS_15FloatRoundStyleE2EEESH_S1P_JEEENS4_5SM1004TMEM4LOAD26SM100_TMEM_LOAD_32dp32b64xES1G_S1E_NS4_39AutoVectorizingCopyWithAssumedAlignmentILi128EEENS4_14SM90_TMA_STOREES1E_S21_S21_EEEvvEEEEvNT_6ParamsE,"aw",@nobits
	.sectionflags	@""
	.align	16
	.zero		1024


//--------------------- .nv.shared.reserved.0     --------------------------
	.section	.nv.shared.reserved.0,"aw",@nobits
	.weak		__nv_reservedSMEM_offset_0_alias
	.size		__nv_reservedSMEM_offset_0_alias, 0, 64
	.other		__nv_reservedSMEM_offset_0_alias,@"STO_CUDA_RESERVED_SHARED STV_DEFAULT"
__nv_reservedSMEM_offset_0_alias:
	.zero		0
.nv.shared.reserved.0:
	.zero		64
	.weak		__nv_reservedSMEM_tcgen05_partition
	.type		__nv_reservedSMEM_tcgen05_partition,@object
	.size		__nv_reservedSMEM_tcgen05_partition,(.L_0 - __nv_reservedSMEM_tcgen05_partition)
__nv_reservedSMEM_tcgen05_partition:
	.zero		32
.L_0:


//--------------------- .nv.global                --------------------------
	.section	.nv.global,"aw",@nobits
.nv.global:
	.type		_ZN40_INTERNAL_38704fc3_4_k_cu_a7959cae_367754cute1_E,@object
	.size		_ZN40_INTERNAL_38704fc3_4_k_cu_a7959cae_367754cute1_E,(_ZN40_INTERNAL_38704fc3_4_k_cu_a7959cae_367754cuda3std3__45__cpo6cbeginE - _ZN40_INTERNAL_38704fc3_4_k_cu_a7959cae_367754cute1_E)
_ZN40_INTERNAL_38704fc3_4_k_cu_a7959cae_367754cute1_E:
	.zero		1
	.type		_ZN40_INTERNAL_38704fc3_4_k_cu_a7959cae_367754cuda3std3__45__cpo6cbeginE,@object
	.size		_ZN40_INTERNAL_38704fc3_4_k_cu_a7959cae_367754cuda3std3__45__cpo6cbeginE,(_ZN40_INTERNAL_38704fc3_4_k_cu_a7959cae_367754cuda3std3__48in_placeE - _ZN40_INTERNAL_38704fc3_4_k_cu_a7959cae_367754cuda3std3__45__cpo6cbeginE)
_ZN40_INTERNAL_38704fc3_4_k_cu_a7959cae_367754cuda3std3__45__cpo6cbeginE:
	.zero		1
	.type		_ZN40_INTERNAL_38704fc3_4_k_cu_a7959cae_367754cuda3std3__48in_placeE,@object
	.size		_ZN40_INTERNAL_38704fc3_4_k_cu_a7959cae_367754cuda3std3__48in_placeE,(_ZN40_INTERNAL_38704fc3_4_k_cu_a7959cae_367754cuda3std6ranges3__45__cpo9iter_moveE - _ZN40_INTERNAL_38704fc3_4_k_cu_a7959cae_367754cuda3std3__48in_placeE)
_ZN40_INTERNAL_38704fc3_4_k_cu_a7959cae_367754cuda3std3__48in_placeE:
	.zero		1
	.type		_ZN40_INTERNAL_38704fc3_4_k_cu_a7959cae_367754cuda3std6ranges3__45__cpo9iter_moveE,@object
	.size		_ZN40_INTERNAL_38704fc3_4_k_cu_a7959cae_367754cuda3std6ranges3__45__cpo9iter_moveE,(_ZN40_INTERNAL_38704fc3_4_k_cu_a7959cae_367754cuda3std3__45__cpo5beginE - _ZN40_INTERNAL_38704fc3_4_k_cu_a7959cae_367754cuda3std6ranges3__45__cpo9iter_moveE)
_ZN40_INTERNAL_38704fc3_4_k_cu_a7959cae_367754cuda3std6ranges3__45__cpo9iter_moveE:
	.zero		1
	.type		_ZN40_INTERNAL_38704fc3_4_k_cu_a7959cae_367754cuda3std3__45__cpo5beginE,@object
	.size		_ZN40_INTERNAL_38704fc3_4_k_cu_a7959cae_367754cuda3std3__45__cpo5beginE,(_ZN40_INTERNAL_38704fc3_4_k_cu_a7959cae_367754cuda3std3__442_GLOBAL__N__38704fc3_4_k_cu_a7959cae_367756ignoreE - _ZN40_INTERNAL_38704fc3_4_k_cu_a7959cae_367754cuda3std3__45__cpo5beginE)
_ZN40_INTERNAL_38704fc3_4_k_cu_a7959cae_367754cuda3std3__45__cpo5beginE:
	.zero		1
	.type		_ZN40_INTERNAL_38704fc3_4_k_cu_a7959cae_367754cuda3std3__442_GLOBAL__N__38704fc3_4_k_cu_a7959cae_367756ignoreE,@object
	.size		_ZN40_INTERNAL_38704fc3_4_k_cu_a7959cae_367754cuda3std3__442_GLOBAL__N__38704fc3_4_k_cu_a7959cae_367756ignoreE,(_ZN40_INTERNAL_38704fc3_4_k_cu_a7959cae_367754cute7productE - _ZN40_INTERNAL_38704fc3_4_k_cu_a7959cae_367754cuda3std3__442_GLOBAL__N__38704fc3_4_k_cu_a7959cae_367756ignoreE)
_ZN40_INTERNAL_38704fc3_4_k_cu_a7959cae_367754cuda3std3__442_GLOBAL__N__38704fc3_4_k_cu_a7959cae_367756ignoreE:
	.zero		1
	.type		_ZN40_INTERNAL_38704fc3_4_k_cu_a7959cae_367754cute7productE,@object
	.size		_ZN40_INTERNAL_38704fc3_4_k_cu_a7959cae_367754cute7productE,(_ZN40_INTERNAL_38704fc3_4_k_cu_a7959cae_367754cuda3std3__45__cpo3endE - _ZN40_INTERNAL_38704fc3_4_k_cu_a7959cae_367754cute7productE)
_ZN40_INTERNAL_38704fc3_4_k_cu_a7959cae_367754cute7productE:
	.zero		1
	.type		_ZN40_INTERNAL_38704fc3_4_k_cu_a7959cae_367754cuda3std3__45__cpo3endE,@object
	.size		_ZN40_INTERNAL_38704fc3_4_k_cu_a7959cae_367754cuda3std3__45__cpo3endE,(_ZN40_INTERNAL_38704fc3_4_k_cu_a7959cae_367754cuda3std3__419piecewise_constructE - _ZN40_INTERNAL_38704fc3_4_k_cu_a7959cae_367754cuda3std3__45__cpo3endE)
_ZN40_INTERNAL_38704fc3_4_k_cu_a7959cae_367754cuda3std3__45__cpo3endE:
	.zero		1
	.type		_ZN40_INTERNAL_38704fc3_4_k_cu_a7959cae_367754cuda3std3__419piecewise_constructE,@object
	.size		_ZN40_INTERNAL_38704fc3_4_k_cu_a7959cae_367754cuda3std3__419piecewise_constructE,(_ZN40_INTERNAL_38704fc3_4_k_cu_a7959cae_367754cuda3std3__45__cpo4cendE - _ZN40_INTERNAL_38704fc3_4_k_cu_a7959cae_367754cuda3std3__419piecewise_constructE)
_ZN40_INTERNAL_38704fc3_4_k_cu_a7959cae_367754cuda3std3__419piecewise_constructE:
	.zero		1
	.type		_ZN40_INTERNAL_38704fc3_4_k_cu_a7959cae_367754cuda3std3__45__cpo4cendE,@object
	.size		_ZN40_INTERNAL_38704fc3_4_k_cu_a7959cae_367754cuda3std3__45__cpo4cendE,(_ZN40_INTERNAL_38704fc3_4_k_cu_a7959cae_367754cuda3std6ranges3__45__cpo4swapE - _ZN40_INTERNAL_38704fc3_4_k_cu_a7959cae_367754cuda3std3__45__cpo4cendE)
_ZN40_INTERNAL_38704fc3_4_k_cu_a7959cae_367754cuda3std3__45__cpo4cendE:
	.zero		1
	.type		_ZN40_INTERNAL_38704fc3_4_k_cu_a7959cae_367754cuda3std6ranges3__45__cpo4swapE,@object
	.size		_ZN40_INTERNAL_38704fc3_4_k_cu_a7959cae_367754cuda3std6ranges3__45__cpo4swapE,(.L_10 - _ZN40_INTERNAL_38704fc3_4_k_cu_a7959cae_367754cuda3std6ranges3__45__cpo4swapE)
_ZN40_INTERNAL_38704fc3_4_k_cu_a7959cae_367754cuda3std6ranges3__45__cpo4swapE:
	.zero		1
.L_10:


//--------------------- .nv.constant0._ZN7cutlass13device_kernelINS_4gemm6kernel13GemmUniversalIN4cute5tupleIJiiiiEEENS1_10collective13CollectiveMmaINS1_35MainloopSm100TmaUmmaWarpSpecializedILi12ELi2ELi4ENS5_IJNS4_1CILi1EEENSA_ILi4EEESB_EEEEENS5_IJNSA_ILi128EEESF_NSA_ILi64EEEEEENS_12float_e5m2_tENS5_IJlSB_lEEESI_SJ_NS4_8TiledMMAINS4_8MMA_AtomIJNS4_10MMA_TraitsINS4_19SM100_MMA_F8F6F4_SSEJSI_SI_fSF_SF_NS4_17integral_constantINS4_4UMMA5MajorELSQ_0EEESR_NSO_INSP_7ScaleInELSS_0EEEST_EEEEEENS4_6LayoutINS5_IJSB_SB_SB_EEENS5_IJNSA_ILi0EEESY_SY_EEEEENS5_IJNS4_10UnderscoreES11_S11_EEEEENS4_23SM90_TMA_LOAD_MULTICASTENS4_14ComposedLayoutINS4_7SwizzleILi2ELi4ELi3EEENS4_18smem_ptr_flag_bitsILi8EEENSW_INS5_IJNSA_ILi8EEESG_EEENS5_IJSG_SB_EEEEEEEvNS4_8identityENS4_13SM90_TMA_LOADES1E_vS1F_EENS_8epilogue10collective18CollectiveEpilogueINS1I_23Sm100TmaWarpSpecializedILi2ELi2ELi64ELb0ELb0EEEJSH_NS5_IJNSW_ISF_SB_EENSW_ISG_SB_EEEEESI_SJ_SI_SJ_NS1I_6fusion15FusionCallbacksIS1M_NS1Q_17LinearCombinationISI_fSI_fLNS_15FloatRoundStyleE2EEESH_S1P_JEEENS4_5SM1004TMEM4LOAD26SM100_TMEM_LOAD_32dp32b64xES1G_S1E_NS4_39AutoVectorizingCopyWithAssumedAlignmentILi128EEENS4_14SM90_TMA_STOREES1E_S21_S21_EEEvvEEEEvNT_6ParamsE --------------------------
	.section	.nv.constant0._ZN7cutlass13device_kernelINS_4gemm6kernel13GemmUniversalIN4cute5tupleIJiiiiEEENS1_10collective13CollectiveMmaINS1_35MainloopSm100TmaUmmaWarpSpecializedILi12ELi2ELi4ENS5_IJNS4_1CILi1EEENSA_ILi4EEESB_EEEEENS5_IJNSA_ILi128EEESF_NSA_ILi64EEEEEENS_12float_e5m2_tENS5_IJlSB_lEEESI_SJ_NS4_8TiledMMAINS4_8MMA_AtomIJNS4_10MMA_TraitsINS4_19SM100_MMA_F8F6F4_SSEJSI_SI_fSF_SF_NS4_17integral_constantINS4_4UMMA5MajorELSQ_0EEESR_NSO_INSP_7ScaleInELSS_0EEEST_EEEEEENS4_6LayoutINS5_IJSB_SB_SB_EEENS5_IJNSA_ILi0EEESY_SY_EEEEENS5_IJNS4_10UnderscoreES11_S11_EEEEENS4_23SM90_TMA_LOAD_MULTICASTENS4_14ComposedLayoutINS4_7SwizzleILi2ELi4ELi3EEENS4_18smem_ptr_flag_bitsILi8EEENSW_INS5_IJNSA_ILi8EEESG_EEENS5_IJSG_SB_EEEEEEEvNS4_8identityENS4_13SM90_TMA_LOADES1E_vS1F_EENS_8epilogue10collective18CollectiveEpilogueINS1I_23Sm100TmaWarpSpecializedILi2ELi2ELi64ELb0ELb0EEEJSH_NS5_IJNSW_ISF_SB_EENSW_ISG_SB_EEEEESI_SJ_SI_SJ_NS1I_6fusion15FusionCallbacksIS1M_NS1Q_17LinearCombinationISI_fSI_fLNS_15FloatRoundStyleE2EEESH_S1P_JEEENS4_5SM1004TMEM4LOAD26SM100_TMEM_LOAD_32dp32b64xES1G_S1E_NS4_39AutoVectorizingCopyWithAssumedAlignmentILi128EEENS4_14SM90_TMA_STOREES1E_S21_S21_EEEvvEEEEvNT_6ParamsE,"a",@progbits
	.sectionflags	@""
	.align	4
.nv.constant0._ZN7cutlass13device_kernelINS_4gemm6kernel13GemmUniversalIN4cute5tupleIJiiiiEEENS1_10collective13CollectiveMmaINS1_35MainloopSm100TmaUmmaWarpSpecializedILi12ELi2ELi4ENS5_IJNS4_1CILi1EEENSA_ILi4EEESB_EEEEENS5_IJNSA_ILi128EEESF_NSA_ILi64EEEEEENS_12float_e5m2_tENS5_IJlSB_lEEESI_SJ_NS4_8TiledMMAINS4_8MMA_AtomIJNS4_10MMA_TraitsINS4_19SM100_MMA_F8F6F4_SSEJSI_SI_fSF_SF_NS4_17integral_constantINS4_4UMMA5MajorELSQ_0EEESR_NSO_INSP_7ScaleInELSS_0EEEST_EEEEEENS4_6LayoutINS5_IJSB_SB_SB_EEENS5_IJNSA_ILi0EEESY_SY_EEEEENS5_IJNS4_10UnderscoreES11_S11_EEEEENS4_23SM90_TMA_LOAD_MULTICASTENS4_14ComposedLayoutINS4_7SwizzleILi2ELi4ELi3EEENS4_18smem_ptr_flag_bitsILi8EEENSW_INS5_IJNSA_ILi8EEESG_EEENS5_IJSG_SB_EEEEEEEvNS4_8identityENS4_13SM90_TMA_LOADES1E_vS1F_EENS_8epilogue10collective18CollectiveEpilogueINS1I_23Sm100TmaWarpSpecializedILi2ELi2ELi64ELb0ELb0EEEJSH_NS5_IJNSW_ISF_SB_EENSW_ISG_SB_EEEEESI_SJ_SI_SJ_NS1I_6fusion15FusionCallbacksIS1M_NS1Q_17LinearCombinationISI_fSI_fLNS_15FloatRoundStyleE2EEESH_S1P_JEEENS4_5SM1004TMEM4LOAD26SM100_TMEM_LOAD_32dp32b64xES1G_S1E_NS4_39AutoVectorizingCopyWithAssumedAlignmentILi128EEENS4_14SM90_TMA_STOREES1E_S21_S21_EEEvvEEEEvNT_6ParamsE:
	.zero		2944


//--------------------- SYMBOLS --------------------------

	.type		.nv.reservedSmem.offset0,@object
	.size		.nv.reservedSmem.offset0,0x4
	.type		.nv.reservedSmem.cap,@object
	.size		.nv.reservedSmem.cap,0x4
	.type		__assertfail,@function
